	.headerflags	@"EF_CUDA_TEXMODE_UNIFIED EF_CUDA_64BIT_ADDRESS EF_CUDA_ACCELERATORS EF_CUDA_SM90 EF_CUDA_VIRTUAL_SM(EF_CUDA_SM90)"
	.elftype	@"ET_EXEC"


//--------------------- .nv.info                  --------------------------
	.section	.nv.info,"",@"SHT_CUDA_INFO"
	.align	4


	//----- nvinfo : EIATTR_REGCOUNT
	.align		4
        /*0000*/ 	.byte	0x04, 0x2f
        /*0002*/ 	.short	(.L_3 - .L_2)
	.align		4
.L_2:
        /*0004*/ 	.word	index@(triton_poi_fused_cat_45)
        /*0008*/ 	.word	0x00000046


	//----- nvinfo : EIATTR_MIN_STACK_SIZE
	.align		4
.L_3:
        /*000c*/ 	.byte	0x04, 0x12
        /*000e*/ 	.short	(.L_5 - .L_4)
	.align		4
.L_4:
        /*0010*/ 	.word	index@(triton_poi_fused_cat_45)
        /*0014*/ 	.word	0x00000000


	//----- nvinfo : EIATTR_FRAME_SIZE
	.align		4
.L_5:
        /*0018*/ 	.byte	0x04, 0x11
        /*001a*/ 	.short	(.L_7 - .L_6)
	.align		4
.L_6:
        /*001c*/ 	.word	index@(triton_poi_fused_cat_45)
        /*0020*/ 	.word	0x00000000


	//----- nvinfo : EIATTR_MIN_STACK_SIZE
	.align		4
.L_7:
        /*0024*/ 	.byte	0x04, 0x12
        /*0026*/ 	.short	(.L_9 - .L_8)
	.align		4
.L_8:
        /*0028*/ 	.word	index@(triton_poi_fused_cat_45)
        /*002c*/ 	.word	0x00000000
.L_9:


//--------------------- .nv.info.triton_poi_fused_cat_45 --------------------------
	.section	.nv.info.triton_poi_fused_cat_45,"",@"SHT_CUDA_INFO"
	.sectionflags	@""
	.align	4


	//----- nvinfo : EIATTR_CUDA_API_VERSION
	.align		4
        /*0000*/ 	.byte	0x04, 0x37
        /*0002*/ 	.short	(.L_11 - .L_10)
.L_10:
        /*0004*/ 	.word	0x0000007c


	//----- nvinfo : EIATTR_KPARAM_INFO
	.align		4
.L_11:
        /*0008*/ 	.byte	0x04, 0x17
        /*000a*/ 	.short	(.L_13 - .L_12)
.L_12:
        /*000c*/ 	.word	0x00000000
        /*0010*/ 	.short	0x0015
        /*0012*/ 	.short	0x00a8
        /*0014*/ 	.byte	0x00, 0xf0, 0x11, 0x00


	//----- nvinfo : EIATTR_KPARAM_INFO
	.align		4
.L_13:
        /*0018*/ 	.byte	0x04, 0x17
        /*001a*/ 	.short	(.L_15 - .L_14)
.L_14:
        /*001c*/ 	.word	0x00000000
        /*0020*/ 	.short	0x0014
        /*0022*/ 	.short	0x00a0
        /*0024*/ 	.byte	0x00, 0xf4, 0x21, 0x00


	//----- nvinfo : EIATTR_KPARAM_INFO
	.align		4
.L_15:
        /*0028*/ 	.byte	0x04, 0x17
        /*002a*/ 	.short	(.L_17 - .L_16)
.L_16:
        /*002c*/ 	.word	0x00000000
        /*0030*/ 	.short	0x0013
        /*0032*/ 	.short	0x0098
        /*0034*/ 	.byte	0x00, 0xf4, 0x21, 0x00


	//----- nvinfo : EIATTR_KPARAM_INFO
	.align		4
.L_17:
        /*0038*/ 	.byte	0x04, 0x17
        /*003a*/ 	.short	(.L_19 - .L_18)
.L_18:
        /*003c*/ 	.word	0x00000000
        /*0040*/ 	.short	0x0012
        /*0042*/ 	.short	0x0090
        /*0044*/ 	.byte	0x00, 0xf4, 0x21, 0x00


	//----- nvinfo : EIATTR_KPARAM_INFO
	.align		4
.L_19:
        /*0048*/ 	.byte	0x04, 0x17
        /*004a*/ 	.short	(.L_21 - .L_20)
.L_20:
        /*004c*/ 	.word	0x00000000
        /*0050*/ 	.short	0x0011
        /*0052*/ 	.short	0x0088
        /*0054*/ 	.byte	0x00, 0xf4, 0x21, 0x00


	//----- nvinfo : EIATTR_KPARAM_INFO
	.align		4
.L_21:
        /*0058*/ 	.byte	0x04, 0x17
        /*005a*/ 	.short	(.L_23 - .L_22)
.L_22:
        /*005c*/ 	.word	0x00000000
        /*0060*/ 	.short	0x0010
        /*0062*/ 	.short	0x0080
        /*0064*/ 	.byte	0x00, 0xf4, 0x21, 0x00


	//----- nvinfo : EIATTR_KPARAM_INFO
	.align		4
.L_23:
        /*0068*/ 	.byte	0x04, 0x17
        /*006a*/ 	.short	(.L_25 - .L_24)
.L_24:
        /*006c*/ 	.word	0x00000000
        /*0070*/ 	.short	0x000f
        /*0072*/ 	.short	0x0078
        /*0074*/ 	.byte	0x00, 0xf4, 0x21, 0x00


	//----- nvinfo : EIATTR_KPARAM_INFO
	.align		4
.L_25:
        /*0078*/ 	.byte	0x04, 0x17
        /*007a*/ 	.short	(.L_27 - .L_26)
.L_26:
        /*007c*/ 	.word	0x00000000
        /*0080*/ 	.short	0x000e
        /*0082*/ 	.short	0x0070
        /*0084*/ 	.byte	0x00, 0xf4, 0x21, 0x00


	//----- nvinfo : EIATTR_KPARAM_INFO
	.align		4
.L_27:
        /*0088*/ 	.byte	0x04, 0x17
        /*008a*/ 	.short	(.L_29 - .L_28)
.L_28:
        /*008c*/ 	.word	0x00000000
        /*0090*/ 	.short	0x000d
        /*0092*/ 	.short	0x0068
        /*0094*/ 	.byte	0x00, 0xf4, 0x21, 0x00


	//----- nvinfo : EIATTR_KPARAM_INFO
	.align		4
.L_29:
        /*0098*/ 	.byte	0x04, 0x17
        /*009a*/ 	.short	(.L_31 - .L_30)
.L_30:
        /*009c*/ 	.word	0x00000000
        /*00a0*/ 	.short	0x000c
        /*00a2*/ 	.short	0x0060
        /*00a4*/ 	.byte	0x00, 0xf4, 0x21, 0x00


	//----- nvinfo : EIATTR_KPARAM_INFO
	.align		4
.L_31:
        /*00a8*/ 	.byte	0x04, 0x17
        /*00aa*/ 	.short	(.L_33 - .L_32)
.L_32:
        /*00ac*/ 	.word	0x00000000
        /*00b0*/ 	.short	0x000b
        /*00b2*/ 	.short	0x0058
        /*00b4*/ 	.byte	0x00, 0xf4, 0x21, 0x00


	//----- nvinfo : EIATTR_KPARAM_INFO
	.align		4
.L_33:
        /*00b8*/ 	.byte	0x04, 0x17
        /*00ba*/ 	.short	(.L_35 - .L_34)
.L_34:
        /*00bc*/ 	.word	0x00000000
        /*00c0*/ 	.short	0x000a
        /*00c2*/ 	.short	0x0050
        /*00c4*/ 	.byte	0x00, 0xf4, 0x21, 0x00


	//----- nvinfo : EIATTR_KPARAM_INFO
	.align		4
.L_35:
        /*00c8*/ 	.byte	0x04, 0x17
        /*00ca*/ 	.short	(.L_37 - .L_36)
.L_36:
        /*00cc*/ 	.word	0x00000000
        /*00d0*/ 	.short	0x0009
        /*00d2*/ 	.short	0x0048
        /*00d4*/ 	.byte	0x00, 0xf4, 0x21, 0x00


	//----- nvinfo : EIATTR_KPARAM_INFO
	.align		4
.L_37:
        /*00d8*/ 	.byte	0x04, 0x17
        /*00da*/ 	.short	(.L_39 - .L_38)
.L_38:
        /*00dc*/ 	.word	0x00000000
        /*00e0*/ 	.short	0x0008
        /*00e2*/ 	.short	0x0040
        /*00e4*/ 	.byte	0x00, 0xf4, 0x21, 0x00


	//----- nvinfo : EIATTR_KPARAM_INFO
	.align		4
.L_39:
        /*00e8*/ 	.byte	0x04, 0x17
        /*00ea*/ 	.short	(.L_41 - .L_40)
.L_40:
        /*00ec*/ 	.word	0x00000000
        /*00f0*/ 	.short	0x0007
        /*00f2*/ 	.short	0x0038
        /*00f4*/ 	.byte	0x00, 0xf4, 0x21, 0x00


	//----- nvinfo : EIATTR_KPARAM_INFO
	.align		4
.L_41:
        /*00f8*/ 	.byte	0x04, 0x17
        /*00fa*/ 	.short	(.L_43 - .L_42)
.L_42:
        /*00fc*/ 	.word	0x00000000
        /*0100*/ 	.short	0x0006
        /*0102*/ 	.short	0x0030
        /*0104*/ 	.byte	0x00, 0xf4, 0x21, 0x00


	//----- nvinfo : EIATTR_KPARAM_INFO
	.align		4
.L_43:
        /*0108*/ 	.byte	0x04, 0x17
        /*010a*/ 	.short	(.L_45 - .L_44)
.L_44:
        /*010c*/ 	.word	0x00000000
        /*0110*/ 	.short	0x0005
        /*0112*/ 	.short	0x0028
        /*0114*/ 	.byte	0x00, 0xf4, 0x21, 0x00


	//----- nvinfo : EIATTR_KPARAM_INFO
	.align		4
.L_45:
        /*0118*/ 	.byte	0x04, 0x17
        /*011a*/ 	.short	(.L_47 - .L_46)
.L_46:
        /*011c*/ 	.word	0x00000000
        /*0120*/ 	.short	0x0004
        /*0122*/ 	.short	0x0020
        /*0124*/ 	.byte	0x00, 0xf4, 0x21, 0x00


	//----- nvinfo : EIATTR_KPARAM_INFO
	.align		4
.L_47:
        /*0128*/ 	.byte	0x04, 0x17
        /*012a*/ 	.short	(.L_49 - .L_48)
.L_48:
        /*012c*/ 	.word	0x00000000
        /*0130*/ 	.short	0x0003
        /*0132*/ 	.short	0x0018
        /*0134*/ 	.byte	0x00, 0xf4, 0x21, 0x00


	//----- nvinfo : EIATTR_KPARAM_INFO
	.align		4
.L_49:
        /*0138*/ 	.byte	0x04, 0x17
        /*013a*/ 	.short	(.L_51 - .L_50)
.L_50:
        /*013c*/ 	.word	0x00000000
        /*0140*/ 	.short	0x0002
        /*0142*/ 	.short	0x0010
        /*0144*/ 	.byte	0x00, 0xf4, 0x21, 0x00


	//----- nvinfo : EIATTR_KPARAM_INFO
	.align		4
.L_51:
        /*0148*/ 	.byte	0x04, 0x17
        /*014a*/ 	.short	(.L_53 - .L_52)
.L_52:
        /*014c*/ 	.word	0x00000000
        /*0150*/ 	.short	0x0001
        /*0152*/ 	.short	0x0008
        /*0154*/ 	.byte	0x00, 0xf4, 0x21, 0x00


	//----- nvinfo : EIATTR_KPARAM_INFO
	.align		4
.L_53:
        /*0158*/ 	.byte	0x04, 0x17
        /*015a*/ 	.short	(.L_55 - .L_54)
.L_54:
        /*015c*/ 	.word	0x00000000
        /*0160*/ 	.short	0x0000
        /*0162*/ 	.short	0x0000
        /*0164*/ 	.byte	0x00, 0xf4, 0x21, 0x00


	//----- nvinfo : EIATTR_SPARSE_MMA_MASK
	.align		4
.L_55:
        /*0168*/ 	.byte	0x03, 0x50
        /*016a*/ 	.short	0x0000


	//----- nvinfo : EIATTR_MAXREG_COUNT
	.align		4
        /*016c*/ 	.byte	0x03, 0x1b
        /*016e*/ 	.short	0x00ff


	//----- nvinfo : EIATTR_EXIT_INSTR_OFFSETS
	.align		4
        /*0170*/ 	.byte	0x04, 0x1c
        /*0172*/ 	.short	(.L_57 - .L_56)


	//   ....[0]....
.L_56:
        /*0174*/ 	.word	0x00003b40


	//----- nvinfo : EIATTR_REQNTID
	.align		4
.L_57:
        /*0178*/ 	.byte	0x04, 0x10
        /*017a*/ 	.short	(.L_59 - .L_58)
.L_58:
        /*017c*/ 	.word	0x00000080
        /*0180*/ 	.word	0x00000001
        /*0184*/ 	.word	0x00000001


	//----- nvinfo : EIATTR_CBANK_PARAM_SIZE
	.align		4
.L_59:
        /*0188*/ 	.byte	0x03, 0x19
        /*018a*/ 	.short	0x00ac


	//----- nvinfo : EIATTR_PARAM_CBANK
	.align		4
        /*018c*/ 	.byte	0x04, 0x0a
        /*018e*/ 	.short	(.L_61 - .L_60)
	.align		4
.L_60:
        /*0190*/ 	.word	index@(.nv.constant0.triton_poi_fused_cat_45)
        /*0194*/ 	.short	0x0210
        /*0196*/ 	.short	0x00ac


	//----- nvinfo : EIATTR_SW_WAR
	.align		4
.L_61:
        /*0198*/ 	.byte	0x04, 0x36
        /*019a*/ 	.short	(.L_63 - .L_62)
.L_62:
        /*019c*/ 	.word	0x00000008
.L_63:


//--------------------- .nv.callgraph             --------------------------
	.section	.nv.callgraph,"",@"SHT_CUDA_CALLGRAPH"
	.align	4
	.sectionentsize	8
	.align		4
        /*0000*/ 	.word	0x00000000
	.align		4
        /*0004*/ 	.word	0xffffffff
	.align		4
        /*0008*/ 	.word	0x00000000
	.align		4
        /*000c*/ 	.word	0xfffffffe
	.align		4
        /*0010*/ 	.word	0x00000000
	.align		4
        /*0014*/ 	.word	0xfffffffd
	.align		4
        /*0018*/ 	.word	0x00000000
	.align		4
        /*001c*/ 	.word	0xfffffffc


//--------------------- .nv.constant4             --------------------------
	.section	.nv.constant4,"a",@progbits
	.align	8
	.align		8
.nv.constant4:
        /*0000*/ 	.dword	_$_str
	.align		8
        /*0008*/ 	.dword	_$_str_$_2


//--------------------- .text.triton_poi_fused_cat_45 --------------------------
	.section	.text.triton_poi_fused_cat_45,"ax",@progbits
	.align	128
        .global         triton_poi_fused_cat_45
        .type           triton_poi_fused_cat_45,@function
        .size           triton_poi_fused_cat_45,(.L_x_1 - triton_poi_fused_cat_45)
        .other          triton_poi_fused_cat_45,@"STO_CUDA_ENTRY STV_DEFAULT"
triton_poi_fused_cat_45:
.text.triton_poi_fused_cat_45:
[----:B------:R-:W-:Y:S01]  /*0000*/  LDC R1, c[0x0][0x28] ;  /* 0x00000a00ff017b82 */ /* 0x000fe20000000800 */
[----:B------:R-:W1:Y:S01]  /*0010*/  S2R R0, SR_TID.X ;  /* 0x0000000000007919 */ /* 0x000e620000002100 */
[----:B------:R-:W-:Y:S01]  /*0020*/  ULDC.64 UR6, c[0x0][0x260] ;  /* 0x0000980000067ab9 */ /* 0x000fe20000000a00 */
[----:B------:R-:W-:Y:S02]  /*0030*/  CS2R R48, SRZ ;  /* 0x0000000000307805 */ /* 0x000fe4000001ff00 */
[----:B------:R-:W-:Y:S01]  /*0040*/  CS2R R50, SRZ ;  /* 0x0000000000327805 */ /* 0x000fe2000001ff00 */
[----:B------:R-:W2:Y:S02]  /*0050*/  S2R R3, SR_CTAID.X ;  /* 0x0000000000037919 */ /* 0x000ea40000002500 */
[----:B------:R-:W3:Y:S01]  /*0060*/  LDC.64 R16, c[0x0][0x240] ;  /* 0x00009000ff107b82 */ /* 0x000ee20000000a00 */
[----:B------:R-:W-:Y:S01]  /*0070*/  ULDC.64 UR4, c[0x0][0x208] ;  /* 0x0000820000047ab9 */ /* 0x000fe20000000a00 */
[----:B------:R-:W-:-:S02]  /*0080*/  CS2R R40, SRZ ;  /* 0x0000000000287805 */ /* 0x000fc4000001ff00 */
[----:B------:R-:W-:Y:S02]  /*0090*/  CS2R R44, SRZ ;  /* 0x00000000002c7805 */ /* 0x000fe4000001ff00 */
[----:B------:R-:W-:Y:S02]  /*00a0*/  CS2R R46, SRZ ;  /* 0x00000000002e7805 */ /* 0x000fe4000001ff00 */
[----:B------:R-:W-:Y:S02]  /*00b0*/  CS2R R42, SRZ ;  /* 0x00000000002a7805 */ /* 0x000fe4000001ff00 */
[----:B------:R-:W-:Y:S02]  /*00c0*/  CS2R R24, SRZ ;  /* 0x0000000000187805 */ /* 0x000fe4000001ff00 */
[----:B------:R-:W-:Y:S02]  /*00d0*/  CS2R R14, SRZ ;  /* 0x00000000000e7805 */ /* 0x000fe4000001ff00 */
[----:B------:R-:W-:-:S02]  /*00e0*/  CS2R R26, SRZ ;  /* 0x00000000001a7805 */ /* 0x000fc4000001ff00 */
[----:B------:R-:W-:Y:S02]  /*00f0*/  CS2R R36, SRZ ;  /* 0x0000000000247805 */ /* 0x000fe4000001ff00 */
[----:B------:R-:W-:Y:S02]  /*0100*/  CS2R R38, SRZ ;  /* 0x0000000000267805 */ /* 0x000fe4000001ff00 */
[----:B------:R-:W-:Y:S02]  /*0110*/  CS2R R32, SRZ ;  /* 0x0000000000207805 */ /* 0x000fe4000001ff00 */
[----:B------:R-:W-:Y:S02]  /*0120*/  CS2R R34, SRZ ;  /* 0x0000000000227805 */ /* 0x000fe4000001ff00 */
[----:B------:R-:W-:Y:S02]  /*0130*/  CS2R R28, SRZ ;  /* 0x00000000001c7805 */ /* 0x000fe4000001ff00 */
[----:B------:R-:W-:Y:S01]  /*0140*/  CS2R R30, SRZ ;  /* 0x00000000001e7805 */ /* 0x000fe2000001ff00 */
[----:B------:R-:W4:Y:S08]  /*0150*/  LDC.64 R20, c[0x0][0x290] ;  /* 0x0000a400ff147b82 */ /* 0x000f300000000a00 */
[----:B------:R-:W5:Y:S01]  /*0160*/  LDC.64 R60, c[0x0][0x210] ;  /* 0x00008400ff3c7b82 */ /* 0x000f620000000a00 */
[----:B-1----:R-:W-:Y:S01]  /*0170*/  IMAD.SHL.U32 R0, R0, 0x4, RZ ;  /* 0x0000000400007824 */ /* 0x002fe200078e00ff */
[----:B--2---:R-:W-:-:S06]  /*0180*/  SHF.R.S32.HI R5, RZ, 0x15, R3 ;  /* 0x00000015ff057819 */ /* 0x004fcc0000011403 */
[----:B------:R-:W1:Y:S01]  /*0190*/  LDC.64 R66, c[0x0][0x298] ;  /* 0x0000a600ff427b82 */ /* 0x000e620000000a00 */
[----:B------:R-:W-:Y:S02]  /*01a0*/  LOP3.LUT R0, R0, 0x1fc, RZ, 0xc0, !PT ;  /* 0x000001fc00007812 */ /* 0x000fe400078ec0ff */
[----:B------:R-:W-:-:S03]  /*01b0*/  SGXT R5, R5, 0x1 ;  /* 0x000000010505781a */ /* 0x000fc60000000200 */
[----:B------:R-:W-:-:S05]  /*01c0*/  IMAD R54, R3, 0x400, R0 ;  /* 0x0000040003367824 */ /* 0x000fca00078e0200 */
[----:B------:R-:W-:Y:S02]  /*01d0*/  LEA.HI R5, R5, R54, RZ, 0x9 ;  /* 0x0000003605057211 */ /* 0x000fe400078f48ff */
[----:B------:R-:W-:-:S03]  /*01e0*/  SHF.R.S32.HI R3, RZ, 0x1f, R54 ;  /* 0x0000001fff037819 */ /* 0x000fc60000011436 */
[----:B------:R-:W-:Y:S01]  /*01f0*/  VIADD R2, R5, 0x200 ;  /* 0x0000020005027836 */ /* 0x000fe20000000000 */
[----:B------:R-:W-:-:S04]  /*0200*/  LEA.HI R3, R3, R54, RZ, 0x9 ;  /* 0x0000003603037211 */ /* 0x000fc800078f48ff */
[----:B------:R-:W-:Y:S02]  /*0210*/  LOP3.LUT R5, R3, 0xfffffe00, RZ, 0xc0, !PT ;  /* 0xfffffe0003057812 */ /* 0x000fe400078ec0ff */
[----:B------:R-:W-:-:S03]  /*0220*/  SHF.R.S32.HI R2, RZ, 0x9, R2 ;  /* 0x00000009ff027819 */ /* 0x000fc60000011402 */
[----:B------:R-:W-:Y:S02]  /*0230*/  IMAD.IADD R0, R54, 0x1, -R5 ;  /* 0x0000000136007824 */ /* 0x000fe400078e0a05 */
[----:B------:R-:W-:Y:S01]  /*0240*/  IMAD.SHL.U32 R55, R2, 0x40, RZ ;  /* 0x0000004002377824 */ /* 0x000fe200078e00ff */
[----:B------:R-:W2:Y:S01]  /*0250*/  LDC.64 R4, c[0x0][0x268] ;  /* 0x00009a00ff047b82 */ /* 0x000ea20000000a00 */
[----:B------:R-:W-:Y:S01]  /*0260*/  VIADD R6, R0, 0xfffffee0 ;  /* 0xfffffee000067836 */ /* 0x000fe20000000000 */
[----:B------:R-:W-:Y:S02]  /*0270*/  SHF.R.S32.HI R10, RZ, 0x1f, R0 ;  /* 0x0000001fff0a7819 */ /* 0x000fe40000011400 */
[----:B------:R-:W-:Y:S02]  /*0280*/  IADD3 R7, P1, R0, R55, RZ ;  /* 0x0000003700077210 */ /* 0x000fe40007f3e0ff */
[----:B------:R-:W-:Y:S02]  /*0290*/  ISETP.GE.U32.AND P0, PT, R6, 0x40, PT ;  /* 0x000000400600780c */ /* 0x000fe40003f06070 */
[----:B------:R-:W-:-:S02]  /*02a0*/  LEA.HI.X.SX32 R8, R55, R10, 0x1, P1 ;  /* 0x0000000a37087211 */ /* 0x000fc400008f0eff */
[----:B------:R-:W-:-:S04]  /*02b0*/  LEA R6, P1, R7, UR6, 0x2 ;  /* 0x0000000607067c11 */ /* 0x000fc8000f8210ff */
[----:B------:R-:W-:Y:S02]  /*02c0*/  LEA.HI.X R7, R7, UR7, R8, 0x2, P1 ;  /* 0x0000000707077c11 */ /* 0x000fe400088f1408 */
[----:B------:R-:W-:-:S03]  /*02d0*/  SHF.R.S32.HI R8, RZ, 0x9, R3 ;  /* 0x00000009ff087819 */ /* 0x000fc60000011403 */
[----:B------:R1:W5:Y:S02]  /*02e0*/  @!P0 LDG.E.EL.128 R48, desc[UR4][R6.64+-0x480] ;  /* 0xfffb800406308981 */ /* 0x000364000c2e1d00 */
[----:B------:R-:W-:Y:S02]  /*02f0*/  IMAD.SHL.U32 R53, R8, 0x40, RZ ;  /* 0x0000004008357824 */ /* 0x000fe400078e00ff */
[----:B------:R-:W-:Y:S02]  /*0300*/  IMAD R9, R2, 0xe0, RZ ;  /* 0x000000e002097824 */ /* 0x000fe400078e02ff */
[----:B--2---:R-:W-:Y:S01]  /*0310*/  IMAD.WIDE R4, R0, 0x4, R4 ;  /* 0x0000000400047825 */ /* 0x004fe200078e0204 */
[----:B------:R-:W-:-:S04]  /*0320*/  IADD3 R3, P1, R0, R53, RZ ;  /* 0x0000003500037210 */ /* 0x000fc80007f3e0ff */
[----:B------:R-:W-:Y:S01]  /*0330*/  LEA.HI.X.SX32 R12, R53, R10, 0x1, P1 ;  /* 0x0000000a350c7211 */ /* 0x000fe200008f0eff */
[----:B------:R-:W2:Y:S01]  /*0340*/  @!P0 LDG.E.EL.128 R44, desc[UR4][R4.64+-0x480] ;  /* 0xfffb8004042c8981 */ /* 0x000ea2000c2e1d00 */
[----:B01----:R-:W-:-:S03]  /*0350*/  LEA R6, P1, R3, UR6, 0x2 ;  /* 0x0000000603067c11 */ /* 0x003fc6000f8210ff */
[----:B------:R0:W2:Y:S01]  /*0360*/  @!P0 LDG.E.EL.128 R40, desc[UR4][R4.64+-0x480] ;  /* 0xfffb800404288981 */ /* 0x0000a2000c2e1d00 */
[----:B------:R-:W-:Y:S01]  /*0370*/  LEA.HI.X R7, R3, UR7, R12, 0x2, P1 ;  /* 0x0000000703077c11 */ /* 0x000fe200088f140c */
[----:B------:R-:W-:Y:S01]  /*0380*/  VIADD R3, R0, 0xffffffc0 ;  /* 0xffffffc000037836 */ /* 0x000fe20000000000 */
[----:B------:R-:W-:Y:S01]  /*0390*/  IADD3 R11, P1, R0, R9, RZ ;  /* 0x00000009000b7210 */ /* 0x000fe20007f3e0ff */
[----:B------:R-:W-:Y:S01]  /*03a0*/  ULDC.64 UR6, c[0x0][0x238] ;  /* 0x00008e0000067ab9 */ /* 0x000fe20000000a00 */
[----:B------:R-:W-:Y:S01]  /*03b0*/  CS2R R12, SRZ ;  /* 0x00000000000c7805 */ /* 0x000fe2000001ff00 */
[----:B------:R1:W2:Y:S01]  /*03c0*/  @!P0 LDG.E.EL.128 R36, desc[UR4][R6.64+-0x480] ;  /* 0xfffb800406248981 */ /* 0x0002a2000c2e1d00 */
[----:B------:R-:W-:Y:S02]  /*03d0*/  ISETP.GE.U32.AND P3, PT, R3, 0xe0, PT ;  /* 0x000000e00300780c */ /* 0x000fe40003f66070 */
[----:B0-----:R-:W-:Y:S02]  /*03e0*/  LEA.HI.X.SX32 R4, R9, R10, 0x1, P1 ;  /* 0x0000000a09047211 */ /* 0x001fe400008f0eff */
[----:B------:R-:W-:-:S04]  /*03f0*/  LEA R18, P1, R11, UR6, 0x2 ;  /* 0x000000060b127c11 */ /* 0x000fc8000f8210ff */
[----:B------:R-:W-:Y:S01]  /*0400*/  LEA.HI.X R19, R11, UR7, R4, 0x2, P1 ;  /* 0x000000070b137c11 */ /* 0x000fe200088f1404 */
[----:B---3--:R-:W-:-:S04]  /*0410*/  IMAD.WIDE R4, R0, 0x4, R16 ;  /* 0x0000000400047825 */ /* 0x008fc800078e0210 */
[----:B------:R0:W3:Y:S01]  /*0420*/  @!P3 LDG.E.EL.128 R24, desc[UR4][R18.64+-0x100] ;  /* 0xffff00041218b981 */ /* 0x0000e2000c2e1d00 */
[----:B------:R-:W-:-:S03]  /*0430*/  IMAD R3, R8, 0xe0, RZ ;  /* 0x000000e008037824 */ /* 0x000fc600078e02ff */
[----:B------:R-:W3:Y:S02]  /*0440*/  @!P3 LDG.E.EL.128 R12, desc[UR4][R4.64+-0x100] ;  /* 0xffff0004040cb981 */ /* 0x000ee4000c2e1d00 */
[----:B-1----:R-:W-:Y:S02]  /*0450*/  IADD3 R7, P1, R0, R3, RZ ;  /* 0x0000000300077210 */ /* 0x002fe40007f3e0ff */
[----:B------:R1:W3:Y:S02]  /*0460*/  @!P3 LDG.E.EL.128 R32, desc[UR4][R4.64+-0x100] ;  /* 0xffff00040420b981 */ /* 0x0002e4000c2e1d00 */
[----:B------:R-:W-:Y:S02]  /*0470*/  LEA.HI.X.SX32 R16, R3, R10, 0x1, P1 ;  /* 0x0000000a03107211 */ /* 0x000fe400008f0eff */
[----:B------:R-:W-:Y:S02]  /*0480*/  LEA R6, P1, R7, UR6, 0x2 ;  /* 0x0000000607067c11 */ /* 0x000fe4000f8210ff */
[----:B0-----:R-:W-:-:S02]  /*0490*/  CS2R R18, SRZ ;  /* 0x0000000000127805 */ /* 0x001fc4000001ff00 */
[----:B------:R-:W-:Y:S02]  /*04a0*/  LEA.HI.X R7, R7, UR7, R16, 0x2, P1 ;  /* 0x0000000707077c11 */ /* 0x000fe400088f1410 */
[----:B------:R-:W-:Y:S01]  /*04b0*/  CS2R R16, SRZ ;  /* 0x0000000000107805 */ /* 0x000fe2000001ff00 */
[----:B------:R-:W-:Y:S01]  /*04c0*/  IMAD R3, R2, 0xa0, RZ ;  /* 0x000000a002037824 */ /* 0x000fe200078e02ff */
[----:B------:R-:W-:Y:S01]  /*04d0*/  ISETP.GT.AND P2, PT, R0, 0x15f, PT ;  /* 0x0000015f0000780c */ /* 0x000fe20003f44270 */
[----:B------:R-:W-:-:S03]  /*04e0*/  ULDC.64 UR6, c[0x0][0x288] ;  /* 0x0000a20000067ab9 */ /* 0x000fc60000000a00 */
[----:B------:R0:W3:Y:S01]  /*04f0*/  @!P3 LDG.E.EL.128 R16, desc[UR4][R6.64+-0x100] ;  /* 0xffff00040610b981 */ /* 0x0000e2000c2e1d00 */
[----:B------:R-:W-:-:S04]  /*0500*/  IADD3 R2, P1, R0, R3, RZ ;  /* 0x0000000300027210 */ /* 0x000fc80007f3e0ff */
[----:B------:R-:W-:Y:S02]  /*0510*/  LEA.HI.X.SX32 R3, R3, R10, 0x1, P1 ;  /* 0x0000000a03037211 */ /* 0x000fe400008f0eff */
[----:B------:R-:W-:-:S04]  /*0520*/  LEA R22, P1, R2, UR6, 0x2 ;  /* 0x0000000602167c11 */ /* 0x000fc8000f8210ff */
[----:B------:R-:W-:-:S05]  /*0530*/  LEA.HI.X R23, R2, UR7, R3, 0x2, P1 ;  /* 0x0000000702177c11 */ /* 0x000fca00088f1403 */
[----:B------:R4:W3:Y:S01]  /*0540*/  @P2 LDG.E.EL.128 R28, desc[UR4][R22.64+-0x580] ;  /* 0xfffa8004161c2981 */ /* 0x0008e2000c2e1d00 */
[----:B------:R-:W-:Y:S01]  /*0550*/  IMAD R9, R8, 0xa0, RZ ;  /* 0x000000a008097824 */ /* 0x000fe200078e02ff */
[----:B-1----:R-:W-:Y:S02]  /*0560*/  CS2R R4, SRZ ;  /* 0x0000000000047805 */ /* 0x002fe4000001ff00 */
[----:B0-----:R-:W-:Y:S02]  /*0570*/  CS2R R6, SRZ ;  /* 0x0000000000067805 */ /* 0x001fe4000001ff00 */
[----:B------:R-:W-:Y:S01]  /*0580*/  IADD3 R8, P1, R0, R9, RZ ;  /* 0x0000000900087210 */ /* 0x000fe20007f3e0ff */
[----:B----4-:R-:W-:-:S03]  /*0590*/  IMAD.WIDE R2, R0, 0x4, R20 ;  /* 0x0000000400027825 */ /* 0x010fc600078e0214 */
[----:B------:R-:W-:Y:S02]  /*05a0*/  LEA.HI.X.SX32 R9, R9, R10, 0x1, P1 ;  /* 0x0000000a09097211 */ /* 0x000fe400008f0eff */
[C---:B------:R-:W-:Y:S01]  /*05b0*/  LEA R56, P1, R8.reuse, UR6, 0x2 ;  /* 0x0000000608387c11 */ /* 0x040fe2000f8210ff */
[----:B------:R-:W4:Y:S01]  /*05c0*/  @P2 LDG.E.EL.128 R4, desc[UR4][R2.64+-0x580] ;  /* 0xfffa800402042981 */ /* 0x000f22000c2e1d00 */
[----:B------:R-:W-:Y:S02]  /*05d0*/  CS2R R10, SRZ ;  /* 0x00000000000a7805 */ /* 0x000fe4000001ff00 */
[----:B------:R-:W-:Y:S02]  /*05e0*/  CS2R R20, SRZ ;  /* 0x0000000000147805 */ /* 0x000fe4000001ff00 */
[----:B------:R-:W-:Y:S02]  /*05f0*/  LEA.HI.X R57, R8, UR7, R9, 0x2, P1 ;  /* 0x0000000708397c11 */ /* 0x000fe400088f1409 */
[----:B------:R-:W-:-:S02]  /*0600*/  CS2R R8, SRZ ;  /* 0x0000000000087805 */ /* 0x000fc4000001ff00 */
[----:B------:R-:W-:-:S04]  /*0610*/  CS2R R22, SRZ ;  /* 0x0000000000167805 */ /* 0x000fc8000001ff00 */
[----:B------:R0:W4:Y:S04]  /*0620*/  @P2 LDG.E.EL.128 R8, desc[UR4][R2.64+-0x580] ;  /* 0xfffa800402082981 */ /* 0x000128000c2e1d00 */
[----:B------:R1:W4:Y:S01]  /*0630*/  @P2 LDG.E.EL.128 R20, desc[UR4][R56.64+-0x580] ;  /* 0xfffa800438142981 */ /* 0x000322000c2e1d00 */
[C---:B------:R-:W-:Y:S01]  /*0640*/  IMAD.IADD R63, R0.reuse, 0x1, R53 ;  /* 0x00000001003f7824 */ /* 0x040fe200078e0235 */
[C---:B------:R-:W-:Y:S01]  /*0650*/  ISETP.GE.AND P1, PT, R0.reuse, 0x40, PT ;  /* 0x000000400000780c */ /* 0x040fe20003f26270 */
[----:B------:R-:W-:Y:S02]  /*0660*/  IMAD.IADD R55, R0, 0x1, R55 ;  /* 0x0000000100377824 */ /* 0x000fe400078e0237 */
[----:B-----5:R-:W-:-:S04]  /*0670*/  IMAD.WIDE R62, R63, 0x4, R60 ;  /* 0x000000043f3e7825 */ /* 0x020fc800078e023c */
[----:B------:R-:W-:Y:S01]  /*0680*/  IMAD.WIDE R60, R55, 0x4, R60 ;  /* 0x00000004373c7825 */ /* 0x000fe200078e023c */
[----:B------:R-:W-:Y:S02]  /*0690*/  SEL R48, R48, RZ, !P0 ;  /* 0x000000ff30307207 */ /* 0x000fe40004000000 */
[----:B------:R-:W-:Y:S02]  /*06a0*/  SEL R51, R51, RZ, !P0 ;  /* 0x000000ff33337207 */ /* 0x000fe40004000000 */
[----:B--2---:R-:W-:Y:S02]  /*06b0*/  SEL R53, R44, RZ, !P0 ;  /* 0x000000ff2c357207 */ /* 0x004fe40004000000 */
[----:B------:R-:W-:-:S03]  /*06c0*/  SEL R58, R47, RZ, !P0 ;  /* 0x000000ff2f3a7207 */ /* 0x000fc60004000000 */
[----:B------:R-:W-:Y:S02]  /*06d0*/  FADD R53, R48, -R53 ;  /* 0x8000003530357221 */ /* 0x000fe40000000000 */
[----:B0-----:R-:W-:Y:S01]  /*06e0*/  FADD R2, R51, -R58 ;  /* 0x8000003a33027221 */ /* 0x001fe20000000000 */
[----:B------:R-:W-:Y:S02]  /*06f0*/  SEL R58, R43, RZ, !P0 ;  /* 0x000000ff2b3a7207 */ /* 0x000fe40004000000 */
[----:B------:R-:W-:Y:S02]  /*0700*/  SEL R39, R39, RZ, !P0 ;  /* 0x000000ff27277207 */ /* 0x000fe40004000000 */
[----:B---3--:R-:W-:Y:S02]  /*0710*/  SEL R59, R26, RZ, !P3 ;  /* 0x000000ff1a3b7207 */ /* 0x008fe40005800000 */
[----:B------:R-:W-:Y:S02]  /*0720*/  SEL R14, R14, RZ, !P3 ;  /* 0x000000ff0e0e7207 */ /* 0x000fe40005800000 */
[----:B------:R-:W-:-:S03]  /*0730*/  SEL R48, R15, RZ, !P3 ;  /* 0x000000ff0f307207 */ /* 0x000fc60005800000 */
[----:B------:R-:W-:Y:S02]  /*0740*/  FADD R59, R59, -R14 ;  /* 0x8000000e3b3b7221 */ /* 0x000fe40000000000 */
[----:B------:R-:W0:Y:S01]  /*0750*/  LDC.64 R14, c[0x0][0x220] ;  /* 0x00008800ff0e7b82 */ /* 0x000e220000000a00 */
[----:B-1----:R-:W-:Y:S01]  /*0760*/  SEL R57, R38, RZ, !P0 ;  /* 0x000000ff26397207 */ /* 0x002fe20004000000 */
[----:B------:R-:W-:Y:S01]  /*0770*/  FADD R58, R39, -R58 ;  /* 0x8000003a273a7221 */ /* 0x000fe20000000000 */
[----:B------:R-:W-:Y:S02]  /*0780*/  SEL R55, R36, RZ, !P0 ;  /* 0x000000ff24377207 */ /* 0x000fe40004000000 */
[----:B------:R-:W-:Y:S02]  /*0790*/  CS2R R38, SRZ ;  /* 0x0000000000267805 */ /* 0x000fe4000001ff00 */
[----:B------:R-:W-:Y:S02]  /*07a0*/  SEL R56, R37, RZ, !P0 ;  /* 0x000000ff25387207 */ /* 0x000fe40004000000 */
[----:B------:R-:W-:-:S02]  /*07b0*/  CS2R R36, SRZ ;  /* 0x0000000000247805 */ /* 0x000fc4000001ff00 */
[----:B------:R-:W-:Y:S02]  /*07c0*/  SEL R47, R46, RZ, !P0 ;  /* 0x000000ff2e2f7207 */ /* 0x000fe40004000000 */
[----:B------:R-:W-:Y:S02]  /*07d0*/  SEL R50, R50, RZ, !P0 ;  /* 0x000000ff32327207 */ /* 0x000fe40004000000 */
[----:B------:R-:W-:Y:S01]  /*07e0*/  SEL R49, R49, RZ, !P0 ;  /* 0x000000ff31317207 */ /* 0x000fe20004000000 */
[----:B------:R1:W2:Y:S01]  /*07f0*/  @!P1 LDG.E.EL.128 R36, desc[UR4][R60.64] ;  /* 0x000000043c249981 */ /* 0x0002a2000c2e1d00 */
[----:B------:R-:W-:Y:S02]  /*0800*/  SEL R52, R45, RZ, !P0 ;  /* 0x000000ff2d347207 */ /* 0x000fe40004000000 */
[----:B------:R-:W-:Y:S01]  /*0810*/  SEL R27, R27, RZ, !P3 ;  /* 0x000000ff1b1b7207 */ /* 0x000fe20005800000 */
[----:B------:R-:W-:Y:S01]  /*0820*/  FADD R3, R50, -R47 ;  /* 0x8000002f32037221 */ /* 0x000fe20000000000 */
[----:B------:R-:W-:Y:S01]  /*0830*/  CS2R R50, SRZ ;  /* 0x0000000000327805 */ /* 0x000fe2000001ff00 */
[----:B------:R-:W-:Y:S01]  /*0840*/  FADD R52, R49, -R52 ;  /* 0x8000003431347221 */ /* 0x000fe20000000000 */
[----:B------:R-:W-:Y:S01]  /*0850*/  SEL R34, R34, RZ, !P3 ;  /* 0x000000ff22227207 */ /* 0x000fe20005800000 */
[----:B------:R-:W-:Y:S01]  /*0860*/  FADD R26, R27, -R48 ;  /* 0x800000301b1a7221 */ /* 0x000fe20000000000 */
[----:B------:R-:W-:-:S02]  /*0870*/  CS2R R48, SRZ ;  /* 0x0000000000307805 */ /* 0x000fc4000001ff00 */
[----:B-1----:R-:W-:Y:S01]  /*0880*/  SEL R60, R13, RZ, !P3 ;  /* 0x000000ff0d3c7207 */ /* 0x002fe20005800000 */
[----:B------:R-:W1:Y:S01]  /*0890*/  LDC.64 R44, c[0x0][0x218] ;  /* 0x00008600ff2c7b82 */ /* 0x000e620000000a00 */
[----:B------:R-:W-:Y:S02]  /*08a0*/  SEL R13, R12, RZ, !P3 ;  /* 0x000000ff0c0d7207 */ /* 0x000fe40005800000 */
[----:B------:R-:W-:Y:S01]  /*08b0*/  SEL R61, R18, RZ, !P3 ;  /* 0x000000ff123d7207 */ /* 0x000fe20005800000 */
[----:B------:R3:W5:Y:S01]  /*08c0*/  @!P1 LDG.E.EL.128 R48, desc[UR4][R62.64] ;  /* 0x000000043e309981 */ /* 0x000762000c2e1d00 */
[----:B------:R-:W-:Y:S02]  /*08d0*/  SEL R24, R24, RZ, !P3 ;  /* 0x000000ff18187207 */ /* 0x000fe40005800000 */
[----:B------:R-:W-:Y:S02]  /*08e0*/  SEL R12, R35, RZ, !P3 ;  /* 0x000000ff230c7207 */ /* 0x000fe40005800000 */
[----:B------:R-:W-:Y:S01]  /*08f0*/  SEL R19, R19, RZ, !P3 ;  /* 0x000000ff13137207 */ /* 0x000fe20005800000 */
[----:B------:R-:W-:Y:S01]  /*0900*/  FADD R61, R61, -R34 ;  /* 0x800000223d3d7221 */ /* 0x000fe20000000000 */
[----:B0-----:R-:W-:Y:S01]  /*0910*/  IMAD.WIDE R34, R0, 0x4, R14 ;  /* 0x0000000400227825 */ /* 0x001fe200078e020e */
[----:B------:R-:W-:-:S03]  /*0920*/  CS2R R14, SRZ ;  /* 0x00000000000e7805 */ /* 0x000fc6000001ff00 */
[----:B---3--:R-:W-:Y:S01]  /*0930*/  FADD R63, R24, -R13 ;  /* 0x8000000d183f7221 */ /* 0x008fe20000000000 */
[----:B------:R-:W-:Y:S01]  /*0940*/  FADD R62, R19, -R12 ;  /* 0x8000000c133e7221 */ /* 0x000fe20000000000 */
[----:B------:R-:W-:-:S06]  /*0950*/  CS2R R12, SRZ ;  /* 0x00000000000c7805 */ /* 0x000fcc000001ff00 */
[----:B------:R-:W3:Y:S01]  /*0960*/  @!P1 LDG.E.EL.128 R12, desc[UR4][R34.64] ;  /* 0x00000004220c9981 */ /* 0x000ee2000c2e1d00 */
[----:B------:R-:W-:Y:S01]  /*0970*/  CS2R R46, SRZ ;  /* 0x00000000002e7805 */ /* 0x000fe2000001ff00 */
[----:B-1----:R-:W-:Y:S01]  /*0980*/  IMAD.WIDE R64, R0, 0x4, R44 ;  /* 0x0000000400407825 */ /* 0x002fe200078e022c */
[----:B------:R-:W-:Y:S02]  /*0990*/  CS2R R44, SRZ ;  /* 0x00000000002c7805 */ /* 0x000fe4000001ff00 */
[----:B------:R-:W-:-:S04]  /*09a0*/  SEL R40, R40, RZ, !P0 ;  /* 0x000000ff28287207 */ /* 0x000fc80004000000 */
[----:B------:R-:W5:Y:S01]  /*09b0*/  @!P1 LDG.E.EL.128 R44, desc[UR4][R64.64] ;  /* 0x00000004402c9981 */ /* 0x000f62000c2e1d00 */
[----:B------:R-:W-:Y:S02]  /*09c0*/  SEL R41, R41, RZ, !P0 ;  /* 0x000000ff29297207 */ /* 0x000fe40004000000 */
[----:B------:R-:W-:Y:S01]  /*09d0*/  SEL R42, R42, RZ, !P0 ;  /* 0x000000ff2a2a7207 */ /* 0x000fe20004000000 */
[----:B------:R-:W-:Y:S02]  /*09e0*/  FADD R55, R55, -R40 ;  /* 0x8000002837377221 */ /* 0x000fe40000000000 */
[----:B------:R-:W-:Y:S01]  /*09f0*/  FADD R56, R56, -R41 ;  /* 0x8000002938387221 */ /* 0x000fe20000000000 */
[----:B------:R-:W-:Y:S01]  /*0a00*/  CS2R R40, SRZ ;  /* 0x0000000000287805 */ /* 0x000fe2000001ff00 */
[----:B------:R-:W-:Y:S01]  /*0a10*/  FADD R57, R57, -R42 ;  /* 0x8000002a39397221 */ /* 0x000fe20000000000 */
[----:B------:R-:W-:Y:S02]  /*0a20*/  CS2R R42, SRZ ;  /* 0x00000000002a7805 */ /* 0x000fe4000001ff00 */
[----:B------:R-:W-:-:S04]  /*0a30*/  SEL R17, R17, RZ, !P3 ;  /* 0x000000ff11117207 */ /* 0x000fc80005800000 */
[----:B------:R0:W5:Y:S01]  /*0a40*/  @!P1 LDG.E.EL.128 R40, desc[UR4][R64.64] ;  /* 0x0000000440289981 */ /* 0x000162000c2e1d00 */
[----:B------:R-:W-:Y:S02]  /*0a50*/  SEL R25, R25, RZ, !P3 ;  /* 0x000000ff19197207 */ /* 0x000fe40005800000 */
[----:B------:R-:W-:Y:S02]  /*0a60*/  SEL R32, R32, RZ, !P3 ;  /* 0x000000ff20207207 */ /* 0x000fe40005800000 */
[----:B0-----:R-:W-:Y:S01]  /*0a70*/  SEL R64, R33, RZ, !P3 ;  /* 0x000000ff21407207 */ /* 0x001fe20005800000 */
[----:B------:R-:W-:-:S04]  /*0a80*/  FADD R60, R25, -R60 ;  /* 0x8000003c193c7221 */ /* 0x000fc80000000000 */
[----:B------:R-:W-:Y:S01]  /*0a90*/  FADD R64, R17, -R64 ;  /* 0x8000004011407221 */ /* 0x000fe20000000000 */
[----:B------:R-:W-:Y:S02]  /*0aa0*/  SEL R17, R16, RZ, !P3 ;  /* 0x000000ff10117207 */ /* 0x000fe40005800000 */
[----:B------:R-:W-:Y:S02]  /*0ab0*/  SEL R25, R30, RZ, P2 ;  /* 0x000000ff1e197207 */ /* 0x000fe40001000000 */
[----:B------:R-:W-:Y:S01]  /*0ac0*/  CS2R R18, SRZ ;  /* 0x0000000000127805 */ /* 0x000fe2000001ff00 */
[----:B------:R-:W-:Y:S01]  /*0ad0*/  FADD R30, R17, -R32 ;  /* 0x80000020111e7221 */ /* 0x000fe20000000000 */
[----:B------:R-:W-:-:S06]  /*0ae0*/  CS2R R16, SRZ ;  /* 0x0000000000107805 */ /* 0x000fcc000001ff00 */
[----:B------:R5:W5:Y:S01]  /*0af0*/  @!P1 LDG.E.EL.128 R16, desc[UR4][R34.64] ;  /* 0x0000000422109981 */ /* 0x000b62000c2e1d00 */
[----:B----4-:R-:W-:Y:S02]  /*0b00*/  SEL R6, R6, RZ, P2 ;  /* 0x000000ff06067207 */ /* 0x010fe40001000000 */
[----:B------:R-:W-:Y:S02]  /*0b10*/  SEL R4, R4, RZ, P2 ;  /* 0x000000ff04047207 */ /* 0x000fe40001000000 */
[----:B------:R-:W-:Y:S01]  /*0b20*/  SEL R27, R28, RZ, P2 ;  /* 0x000000ff1c1b7207 */ /* 0x000fe20001000000 */
[----:B------:R-:W-:Y:S01]  /*0b30*/  FADD R25, R25, -R6 ;  /* 0x8000000619197221 */ /* 0x000fe20000000000 */
[----:B------:R-:W-:Y:S02]  /*0b40*/  SEL R29, R29, RZ, P2 ;  /* 0x000000ff1d1d7207 */ /* 0x000fe40001000000 */
[----:B------:R-:W-:Y:S01]  /*0b50*/  SEL R6, R5, RZ, P2 ;  /* 0x000000ff05067207 */ /* 0x000fe20001000000 */
[----:B------:R-:W-:Y:S01]  /*0b60*/  FADD R27, R27, -R4 ;  /* 0x800000041b1b7221 */ /* 0x000fe20000000000 */
[----:B------:R-:W-:-:S02]  /*0b70*/  SEL R7, R7, RZ, P2 ;  /* 0x000000ff07077207 */ /* 0x000fc40001000000 */
[----:B------:R-:W-:Y:S02]  /*0b80*/  SEL R24, R31, RZ, P2 ;  /* 0x000000ff1f187207 */ /* 0x000fe40001000000 */
[----:B------:R-:W-:Y:S02]  /*0b90*/  SEL R5, R10, RZ, P2 ;  /* 0x000000ff0a057207 */ /* 0x000fe40001000000 */
[----:B------:R-:W-:Y:S01]  /*0ba0*/  SEL R4, R22, RZ, P2 ;  /* 0x000000ff16047207 */ /* 0x000fe20001000000 */
[----:B------:R-:W-:Y:S01]  /*0bb0*/  FADD R22, R29, -R6 ;  /* 0x800000061d167221 */ /* 0x000fe20000000000 */
[----:B------:R-:W-:Y:S01]  /*0bc0*/  FADD R24, R24, -R7 ;  /* 0x8000000718187221 */ /* 0x000fe20000000000 */
[----:B------:R-:W-:Y:S02]  /*0bd0*/  CS2R R6, SRZ ;  /* 0x0000000000067805 */ /* 0x000fe4000001ff00 */
[----:B------:R-:W-:Y:S01]  /*0be0*/  FADD R29, R4, -R5 ;  /* 0x80000005041d7221 */ /* 0x000fe20000000000 */
[----:B------:R-:W-:Y:S01]  /*0bf0*/  CS2R R4, SRZ ;  /* 0x0000000000047805 */ /* 0x000fe2000001ff00 */
[----:B------:R-:W-:-:S05]  /*0c00*/  IMAD.WIDE R66, R0, 0x4, R66 ;  /* 0x0000000400427825 */ /* 0x000fca00078e0242 */
[----:B------:R-:W4:Y:S01]  /*0c10*/  @P2 LDG.E.EL.128 R4, desc[UR4][R66.64+-0x580] ;  /* 0xfffa800442042981 */ /* 0x000f22000c2e1d00 */
[----:B------:R-:W-:Y:S02]  /*0c20*/  SEL R8, R8, RZ, P2 ;  /* 0x000000ff08087207 */ /* 0x000fe40001000000 */
[----:B------:R-:W-:-:S05]  /*0c30*/  SEL R65, R20, RZ, P2 ;  /* 0x000000ff14417207 */ /* 0x000fca0001000000 */
[----:B------:R-:W-:Y:S01]  /*0c40*/  FADD R65, R65, -R8 ;  /* 0x8000000841417221 */ /* 0x000fe20000000000 */
[----:B------:R-:W-:Y:S02]  /*0c50*/  SEL R28, R11, RZ, P2 ;  /* 0x000000ff0b1c7207 */ /* 0x000fe40001000000 */
[----:B------:R-:W-:Y:S02]  /*0c60*/  SEL R9, R9, RZ, P2 ;  /* 0x000000ff09097207 */ /* 0x000fe40001000000 */
[----:B------:R-:W-:-:S05]  /*0c70*/  SEL R10, R21, RZ, P2 ;  /* 0x000000ff150a7207 */ /* 0x000fca0001000000 */
[----:B------:R-:W-:Y:S01]  /*0c80*/  FADD R31, R10, -R9 ;  /* 0x800000090a1f7221 */ /* 0x000fe20000000000 */
[----:B------:R-:W-:-:S05]  /*0c90*/  SEL R23, R23, RZ, P2 ;  /* 0x000000ff17177207 */ /* 0x000fca0001000000 */
[----:B------:R-:W-:Y:S01]  /*0ca0*/  FADD R28, R23, -R28 ;  /* 0x8000001c171c7221 */ /* 0x000fe20000000000 */
[----:B--2---:R-:W-:Y:S02]  /*0cb0*/  SEL R37, R37, RZ, !P1 ;  /* 0x000000ff25257207 */ /* 0x004fe40004800000 */
[----:B---3--:R-:W-:-:S05]  /*0cc0*/  SEL R12, R12, RZ, !P1 ;  /* 0x000000ff0c0c7207 */ /* 0x008fca0004800000 */
[----:B------:R-:W-:Y:S01]  /*0cd0*/  FADD R8, R12, 9.9999997473787516356e-06 ;  /* 0x3727c5ac0c087421 */ /* 0x000fe20000000000 */
[----:B------:R-:W-:-:S05]  /*0ce0*/  SEL R12, R13, RZ, !P1 ;  /* 0x000000ff0d0c7207 */ /* 0x000fca0004800000 */
[----:B------:R-:W0:Y:S01]  /*0cf0*/  MUFU.SQRT R8, R8 ;  /* 0x0000000800087308 */ /* 0x000e220000002000 */
[----:B------:R-:W-:Y:S01]  /*0d00*/  FADD R12, R12, 9.9999997473787516356e-06 ;  /* 0x3727c5ac0c0c7421 */ /* 0x000fe20000000000 */
[----:B------:R-:W-:Y:S02]  /*0d10*/  SEL R11, R14, RZ, !P1 ;  /* 0x000000ff0e0b7207 */ /* 0x000fe40004800000 */
[----:B-----5:R-:W-:-:S04]  /*0d20*/  SEL R34, R45, RZ, !P1 ;  /* 0x000000ff2d227207 */ /* 0x020fc80004800000 */
[----:B------:R-:W1:Y:S01]  /*0d30*/  MUFU.SQRT R12, R12 ;  /* 0x0000000c000c7308 */ /* 0x000e620000002000 */
[----:B------:R-:W-:Y:S01]  /*0d40*/  FADD R11, R11, 9.9999997473787516356e-06 ;  /* 0x3727c5ac0b0b7421 */ /* 0x000fe20000000000 */
[C---:B0-----:R-:W-:Y:S02]  /*0d50*/  FSETP.GT.AND P5, PT, R8.reuse, 8.50705917302346158658e+37, PT ;  /* 0x7e8000000800780b */ /* 0x041fe40003fa4000 */
[----:B------:R-:W-:Y:S01]  /*0d60*/  FSETP.GEU.AND P4, PT, R8, 1.175494350822287508e-38, PT ;  /* 0x008000000800780b */ /* 0x000fe20003f8e000 */
[----:B------:R-:W-:-:S03]  /*0d70*/  FADD R34, R37, -R34 ;  /* 0x8000002225227221 */ /* 0x000fc60000000000 */
[----:B------:R-:W0:Y:S01]  /*0d80*/  MUFU.SQRT R11, R11 ;  /* 0x0000000b000b7308 */ /* 0x000e220000002000 */
[----:B------:R-:W-:Y:S01]  /*0d90*/  IMAD.MOV.U32 R37, RZ, RZ, 0x3e800000 ;  /* 0x3e800000ff257424 */ /* 0x000fe200078e00ff */
[----:B------:R-:W-:Y:S02]  /*0da0*/  SEL R15, R15, RZ, !P1 ;  /* 0x000000ff0f0f7207 */ /* 0x000fe40004800000 */
[----:B-1----:R-:W-:Y:S02]  /*0db0*/  FSETP.GT.AND P6, PT, R12, 8.50705917302346158658e+37, PT ;  /* 0x7e8000000c00780b */ /* 0x002fe40003fc4000 */
[----:B------:R-:W-:Y:S01]  /*0dc0*/  FSEL R10, R37, 1, P5 ;  /* 0x3f800000250a7808 */ /* 0x000fe20002800000 */
[----:B------:R-:W-:Y:S01]  /*0dd0*/  @P5 FMUL R8, R8, 0.25 ;  /* 0x3e80000008085820 */ /* 0x000fe20000400000 */
[----:B------:R-:W-:-:S03]  /*0de0*/  FADD R15, R15, 9.9999997473787516356e-06 ;  /* 0x3727c5ac0f0f7421 */ /* 0x000fc60000000000 */
[----:B------:R-:W-:Y:S01]  /*0df0*/  @!P4 FMUL R10, R10, 16777216 ;  /* 0x4b8000000a0ac820 */ /* 0x000fe20000400000 */
[----:B------:R-:W-:Y:S01]  /*0e00*/  @!P4 FMUL R8, R8, 16777216 ;  /* 0x4b8000000808c820 */ /* 0x000fe20000400000 */
[C---:B------:R-:W-:Y:S02]  /*0e10*/  FSETP.GEU.AND P4, PT, R12.reuse, 1.175494350822287508e-38, PT ;  /* 0x008000000c00780b */ /* 0x040fe40003f8e000 */
[----:B0-----:R-:W-:Y:S01]  /*0e20*/  FSETP.GT.AND P5, PT, R11, 8.50705917302346158658e+37, PT ;  /* 0x7e8000000b00780b */ /* 0x001fe20003fa4000 */
[----:B------:R-:W0:Y:S01]  /*0e30*/  MUFU.SQRT R15, R15 ;  /* 0x0000000f000f7308 */ /* 0x000e220000002000 */
[----:B------:R-:W-:Y:S01]  /*0e40*/  @P6 FMUL R12, R12, 0.25 ;  /* 0x3e8000000c0c6820 */ /* 0x000fe20000400000 */
[----:B------:R-:W-:Y:S02]  /*0e50*/  FSEL R9, R37, 1, P6 ;  /* 0x3f80000025097808 */ /* 0x000fe40003000000 */
[----:B------:R-:W-:Y:S02]  /*0e60*/  FSETP.GEU.AND P6, PT, R11, 1.175494350822287508e-38, PT ;  /* 0x008000000b00780b */ /* 0x000fe40003fce000 */
[----:B------:R-:W-:-:S02]  /*0e70*/  SEL R35, R44, RZ, !P1 ;  /* 0x000000ff2c237207 */ /* 0x000fc40004800000 */
[----:B------:R-:W-:Y:S02]  /*0e80*/  SEL R36, R36, RZ, !P1 ;  /* 0x000000ff24247207 */ /* 0x000fe40004800000 */
[----:B------:R-:W-:Y:S02]  /*0e90*/  SEL R23, R41, RZ, !P1 ;  /* 0x000000ff29177207 */ /* 0x000fe40004800000 */
[----:B------:R-:W-:Y:S01]  /*0ea0*/  SEL R14, R49, RZ, !P1 ;  /* 0x000000ff310e7207 */ /* 0x000fe20004800000 */
[----:B------:R-:W-:Y:S01]  /*0eb0*/  @!P4 FMUL R12, R12, 16777216 ;  /* 0x4b8000000c0cc820 */ /* 0x000fe20000400000 */
[----:B------:R-:W-:Y:S02]  /*0ec0*/  SEL R32, R40, RZ, !P1 ;  /* 0x000000ff28207207 */ /* 0x000fe40004800000 */
[----:B------:R-:W-:Y:S01]  /*0ed0*/  SEL R13, R48, RZ, !P1 ;  /* 0x000000ff300d7207 */ /* 0x000fe20004800000 */
[----:B------:R-:W-:Y:S01]  /*0ee0*/  FADD R35, R36, -R35 ;  /* 0x8000002324237221 */ /* 0x000fe20000000000 */
[----:B------:R-:W-:Y:S01]  /*0ef0*/  SEL R36, R39, RZ, !P1 ;  /* 0x000000ff27247207 */ /* 0x000fe20004800000 */
[----:B------:R-:W-:Y:S01]  /*0f00*/  FADD R23, R14, -R23 ;  /* 0x800000170e177221 */ /* 0x000fe20000000000 */
[----:B------:R-:W-:Y:S01]  /*0f10*/  SEL R21, R38, RZ, !P1 ;  /* 0x000000ff26157207 */ /* 0x000fe20004800000 */
[----:B------:R-:W-:Y:S01]  /*0f20*/  @P5 FMUL R11, R11, 0.25 ;  /* 0x3e8000000b0b5820 */ /* 0x000fe20000400000 */
[----:B------:R1:W-:Y:S01]  /*0f30*/  MUFU.RCP R39, R8 ;  /* 0x0000000800277308 */ /* 0x0003e20000001000 */
[----:B------:R-:W-:Y:S01]  /*0f40*/  FADD R32, R13, -R32 ;  /* 0x800000200d207221 */ /* 0x000fe20000000000 */
[----:B------:R-:W-:-:S02]  /*0f50*/  SEL R14, R43, RZ, !P1 ;  /* 0x000000ff2b0e7207 */ /* 0x000fc40004800000 */
[----:B------:R-:W-:Y:S02]  /*0f60*/  SEL R33, R51, RZ, !P1 ;  /* 0x000000ff33217207 */ /* 0x000fe40004800000 */
[----:B------:R-:W-:Y:S02]  /*0f70*/  SEL R13, R42, RZ, !P1 ;  /* 0x000000ff2a0d7207 */ /* 0x000fe40004800000 */
[----:B------:R2:W-:Y:S01]  /*0f80*/  MUFU.RCP R38, R12 ;  /* 0x0000000c00267308 */ /* 0x0005e20000001000 */
[----:B-1----:R-:W-:Y:S02]  /*0f90*/  SEL R8, R50, RZ, !P1 ;  /* 0x000000ff32087207 */ /* 0x002fe40004800000 */
[----:B------:R-:W-:Y:S01]  /*0fa0*/  FSEL R20, R37, 1, P5 ;  /* 0x3f80000025147808 */ /* 0x000fe20002800000 */
[----:B------:R-:W-:Y:S01]  /*0fb0*/  @!P6 FMUL R11, R11, 16777216 ;  /* 0x4b8000000b0be820 */ /* 0x000fe20000400000 */
[----:B0-----:R-:W-:Y:S02]  /*0fc0*/  FSETP.GT.AND P5, PT, R15, 8.50705917302346158658e+37, PT ;  /* 0x7e8000000f00780b */ /* 0x001fe40003fa4000 */
[----:B--2---:R-:W-:Y:S01]  /*0fd0*/  SEL R12, R16, RZ, !P1 ;  /* 0x000000ff100c7207 */ /* 0x004fe20004800000 */
[----:B------:R-:W-:Y:S01]  /*0fe0*/  FADD R33, R33, -R14 ;  /* 0x8000000e21217221 */ /* 0x000fe20000000000 */
[----:B------:R-:W-:Y:S01]  /*0ff0*/  FADD R8, R8, -R13 ;  /* 0x8000000d08087221 */ /* 0x000fe20000000000 */
[----:B------:R-:W-:-:S02]  /*1000*/  @!P6 FMUL R20, R20, 16777216 ;  /* 0x4b8000001414e820 */ /* 0x000fc40000400000 */
[----:B------:R-:W-:Y:S01]  /*1010*/  FADD R14, R12, 9.9999997473787516356e-06 ;  /* 0x3727c5ac0c0e7421 */ /* 0x000fe20000000000 */
[C---:B------:R-:W-:Y:S01]  /*1020*/  FSETP.GEU.AND P6, PT, R15.reuse, 1.175494350822287508e-38, PT ;  /* 0x008000000f00780b */ /* 0x040fe20003fce000 */
[----:B------:R-:W0:Y:S01]  /*1030*/  LDC.64 R12, c[0x0][0x248] ;  /* 0x00009200ff0c7b82 */ /* 0x000e220000000a00 */
[----:B------:R-:W1:Y:S03]  /*1040*/  MUFU.RCP R11, R11 ;  /* 0x0000000b000b7308 */ /* 0x000e660000001000 */
[----:B------:R-:W-:Y:S01]  /*1050*/  @P5 FMUL R15, R15, 0.25 ;  /* 0x3e8000000f0f5820 */ /* 0x000fe20000400000 */
[----:B------:R-:W-:Y:S01]  /*1060*/  SEL R17, R17, RZ, !P1 ;  /* 0x000000ff11117207 */ /* 0x000fe20004800000 */
[----:B------:R-:W-:-:S03]  /*1070*/  @!P4 FMUL R9, R9, 16777216 ;  /* 0x4b8000000909c820 */ /* 0x000fc60000400000 */
[----:B------:R-:W2:Y:S03]  /*1080*/  MUFU.SQRT R14, R14 ;  /* 0x0000000e000e7308 */ /* 0x000ea60000002000 */
[----:B------:R-:W-:Y:S01]  /*1090*/  @!P6 FMUL R15, R15, 16777216 ;  /* 0x4b8000000f0fe820 */ /* 0x000fe20000400000 */
[----:B------:R-:W-:Y:S01]  /*10a0*/  FADD R17, R17, 9.9999997473787516356e-06 ;  /* 0x3727c5ac11117421 */ /* 0x000fe20000000000 */
[----:B-1----:R-:W-:-:S03]  /*10b0*/  FMUL R11, R11, R20 ;  /* 0x000000140b0b7220 */ /* 0x002fc60000400000 */
[----:B------:R-:W1:Y:S01]  /*10c0*/  MUFU.RCP R16, R15 ;  /* 0x0000000f00107308 */ /* 0x000e620000001000 */
[----:B------:R-:W-:Y:S01]  /*10d0*/  FMUL R39, R39, R10 ;  /* 0x0000000a27277220 */ /* 0x000fe20000400000 */
[----:B------:R-:W-:Y:S01]  /*10e0*/  FMUL R38, R38, R9 ;  /* 0x0000000926267220 */ /* 0x000fe20000400000 */
[----:B------:R-:W-:Y:S01]  /*10f0*/  FMUL R20, R11, R8 ;  /* 0x000000080b147220 */ /* 0x000fe20000400000 */
[----:B------:R-:W-:Y:S02]  /*1100*/  FSEL R41, R37, 1, P5 ;  /* 0x3f80000025297808 */ /* 0x000fe40002800000 */
[----:B------:R-:W-:Y:S02]  /*1110*/  CS2R R8, SRZ ;  /* 0x0000000000087805 */ /* 0x000fe4000001ff00 */
[----:B------:R-:W-:Y:S01]  /*1120*/  CS2R R10, SRZ ;  /* 0x00000000000a7805 */ /* 0x000fe2000001ff00 */
[----:B0-----:R-:W-:Y:S01]  /*1130*/  IMAD.WIDE R12, R0, 0x4, R12 ;  /* 0x00000004000c7825 */ /* 0x001fe200078e020c */
[----:B------:R-:W0:Y:S01]  /*1140*/  MUFU.SQRT R15, R17 ;  /* 0x00000011000f7308 */ /* 0x000e220000002000 */
[----:B------:R-:W-:-:S02]  /*1150*/  SEL R18, R18, RZ, !P1 ;  /* 0x000000ff12127207 */ /* 0x000fc40004800000 */
[----:B------:R-:W-:Y:S01]  /*1160*/  @!P6 FMUL R41, R41, 16777216 ;  /* 0x4b8000002929e820 */ /* 0x000fe20000400000 */
[----:B------:R-:W3:Y:S01]  /*1170*/  @!P3 LDG.E.EL.128 R8, desc[UR4][R12.64+-0x100] ;  /* 0xffff00040c08b981 */ /* 0x000ee2000c2e1d00 */
[----:B--2---:R-:W-:Y:S01]  /*1180*/  FSETP.GT.AND P4, PT, R14, 8.50705917302346158658e+37, PT ;  /* 0x7e8000000e00780b */ /* 0x004fe20003f84000 */
[----:B------:R-:W-:Y:S01]  /*1190*/  FADD R18, R18, 9.9999997473787516356e-06 ;  /* 0x3727c5ac12127421 */ /* 0x000fe20000000000 */
[----:B-1----:R-:W-:Y:S01]  /*11a0*/  FMUL R16, R16, R41 ;  /* 0x0000002910107220 */ /* 0x002fe20000400000 */
[----:B------:R-:W-:Y:S02]  /*11b0*/  FSETP.GEU.AND P5, PT, R14, 1.175494350822287508e-38, PT ;  /* 0x008000000e00780b */ /* 0x000fe40003fae000 */
[----:B------:R-:W1:Y:S01]  /*11c0*/  MUFU.SQRT R41, R18 ;  /* 0x0000001200297308 */ /* 0x000e620000002000 */
[----:B------:R-:W-:Y:S02]  /*11d0*/  SEL R19, R19, RZ, !P1 ;  /* 0x000000ff13137207 */ /* 0x000fe40004800000 */
[----:B0-----:R-:W-:-:S03]  /*11e0*/  FSETP.GT.AND P6, PT, R15, 8.50705917302346158658e+37, PT ;  /* 0x7e8000000f00780b */ /* 0x001fc60003fc4000 */
[----:B------:R-:W-:Y:S01]  /*11f0*/  FADD R19, R19, 9.9999997473787516356e-06 ;  /* 0x3727c5ac13137421 */ /* 0x000fe20000000000 */
[----:B------:R-:W-:Y:S01]  /*1200*/  FSEL R40, R37, 1, P4 ;  /* 0x3f80000025287808 */ /* 0x000fe20002000000 */
[----:B------:R-:W-:Y:S02]  /*1210*/  @P4 FMUL R14, R14, 0.25 ;  /* 0x3e8000000e0e4820 */ /* 0x000fe40000400000 */
[----:B------:R0:W2:Y:S02]  /*1220*/  MUFU.SQRT R44, R19 ;  /* 0x00000013002c7308 */ /* 0x0000a40000002000 */
[----:B------:R-:W-:Y:S01]  /*1230*/  @!P5 FMUL R14, R14, 16777216 ;  /* 0x4b8000000e0ed820 */ /* 0x000fe20000400000 */
[----:B------:R-:W-:Y:S01]  /*1240*/  @!P5 FMUL R40, R40, 16777216 ;  /* 0x4b8000002828d820 */ /* 0x000fe20000400000 */
[----:B-1----:R-:W-:Y:S02]  /*1250*/  FSETP.GT.AND P5, PT, R41, 8.50705917302346158658e+37, PT ;  /* 0x7e8000002900780b */ /* 0x002fe40003fa4000 */
[C---:B------:R-:W-:Y:S01]  /*1260*/  FSETP.GEU.AND P4, PT, R15.reuse, 1.175494350822287508e-38, PT ;  /* 0x008000000f00780b */ /* 0x040fe20003f8e000 */
[----:B------:R-:W-:Y:S01]  /*1270*/  @P6 FMUL R15, R15, 0.25 ;  /* 0x3e8000000f0f6820 */ /* 0x000fe20000400000 */
[----:B------:R-:W-:Y:S01]  /*1280*/  FSEL R42, R37, 1, P6 ;  /* 0x3f800000252a7808 */ /* 0x000fe20003000000 */
[----:B------:R-:W-:Y:S01]  /*1290*/  FMUL R33, R16, R33 ;  /* 0x0000002110217220 */ /* 0x000fe20000400000 */
[----:B------:R-:W-:-:S02]  /*12a0*/  FSETP.GEU.AND P6, PT, R41, 1.175494350822287508e-38, PT ;  /* 0x008000002900780b */ /* 0x000fc40003fce000 */
[----:B------:R-:W-:Y:S02]  /*12b0*/  CS2R R16, SRZ ;  /* 0x0000000000107805 */ /* 0x000fe4000001ff00 */
[----:B0-----:R-:W-:Y:S02]  /*12c0*/  CS2R R18, SRZ ;  /* 0x0000000000127805 */ /* 0x001fe4000001ff00 */
[----:B------:R-:W-:-:S04]  /*12d0*/  FSEL R43, R37, 1, P5 ;  /* 0x3f800000252b7808 */ /* 0x000fc80002800000 */
[----:B------:R0:W5:Y:S01]  /*12e0*/  @!P3 LDG.E.EL.128 R16, desc[UR4][R12.64+-0x100] ;  /* 0xffff00040c10b981 */ /* 0x000162000c2e1d00 */
[----:B------:R-:W-:Y:S01]  /*12f0*/  @P5 FMUL R41, R41, 0.25 ;  /* 0x3e80000029295820 */ /* 0x000fe20000400000 */
[----:B--2---:R-:W-:-:S03]  /*1300*/  FSETP.GT.AND P5, PT, R44, 8.50705917302346158658e+37, PT ;  /* 0x7e8000002c00780b */ /* 0x004fc60003fa4000 */
[----:B------:R-:W-:Y:S01]  /*1310*/  @!P6 FMUL R41, R41, 16777216 ;  /* 0x4b8000002929e820 */ /* 0x000fe20000400000 */
[----:B------:R-:W-:Y:S01]  /*1320*/  @!P6 FMUL R43, R43, 16777216 ;  /* 0x4b8000002b2be820 */ /* 0x000fe20000400000 */
[----:B------:R-:W-:Y:S02]  /*1330*/  FSETP.GEU.AND P6, PT, R44, 1.175494350822287508e-38, PT ;  /* 0x008000002c00780b */ /* 0x000fe40003fce000 */
[----:B------:R-:W-:-:S05]  /*1340*/  SEL R46, R46, RZ, !P1 ;  /* 0x000000ff2e2e7207 */ /* 0x000fca0004800000 */
[----:B------:R-:W-:Y:S01]  /*1350*/  FADD R21, R21, -R46 ;  /* 0x8000002e15157221 */ /* 0x000fe20000000000 */
[----:B------:R-:W-:Y:S01]  /*1360*/  @P5 FMUL R44, R44, 0.25 ;  /* 0x3e8000002c2c5820 */ /* 0x000fe20000400000 */
[----:B------:R-:W1:Y:S04]  /*1370*/  MUFU.RCP R46, R41 ;  /* 0x00000029002e7308 */ /* 0x000e680000001000 */
[----:B------:R-:W-:Y:S01]  /*1380*/  @!P6 FMUL R44, R44, 16777216 ;  /* 0x4b8000002c2ce820 */ /* 0x000fe20000400000 */
[----:B----4-:R-:W-:-:S05]  /*1390*/  SEL R4, R4, RZ, P2 ;  /* 0x000000ff04047207 */ /* 0x010fca0001000000 */
[----:B------:R-:W2:Y:S01]  /*13a0*/  MUFU.RCP R44, R44 ;  /* 0x0000002c002c7308 */ /* 0x000ea20000001000 */
[----:B------:R-:W-:Y:S01]  /*13b0*/  FADD R4, R4, 9.9999997473787516356e-06 ;  /* 0x3727c5ac04047421 */ /* 0x000fe20000000000 */
[----:B-1----:R-:W-:Y:S01]  /*13c0*/  FMUL R46, R46, R43 ;  /* 0x0000002b2e2e7220 */ /* 0x002fe20000400000 */
[----:B------:R-:W-:Y:S01]  /*13d0*/  FSEL R43, R37, 1, P5 ;  /* 0x3f800000252b7808 */ /* 0x000fe20002800000 */
[----:B------:R-:W-:-:S04]  /*13e0*/  FMUL R32, R39, R32 ;  /* 0x0000002027207220 */ /* 0x000fc80000400000 */
[----:B------:R-:W1:Y:S01]  /*13f0*/  MUFU.SQRT R4, R4 ;  /* 0x0000000400047308 */ /* 0x000e620000002000 */
[----:B------:R-:W-:Y:S01]  /*1400*/  FMUL R23, R38, R23 ;  /* 0x0000001726177220 */ /* 0x000fe20000400000 */
[----:B------:R-:W-:Y:S01]  /*1410*/  SEL R5, R5, RZ, P2 ;  /* 0x000000ff05057207 */ /* 0x000fe20001000000 */
[----:B------:R-:W-:Y:S01]  /*1420*/  @!P6 FMUL R43, R43, 16777216 ;  /* 0x4b8000002b2be820 */ /* 0x000fe20000400000 */
[----:B------:R-:W4:Y:S01]  /*1430*/  LDC.64 R38, c[0x0][0x270] ;  /* 0x00009c00ff267b82 */ /* 0x000f220000000a00 */
[----:B------:R-:W-:Y:S02]  /*1440*/  @!P4 FMUL R15, R15, 16777216 ;  /* 0x4b8000000f0fc820 */ /* 0x000fe40000400000 */
[----:B--2---:R-:W-:Y:S01]  /*1450*/  FMUL R43, R44, R43 ;  /* 0x0000002b2c2b7220 */ /* 0x004fe20000400000 */
[----:B------:R-:W-:Y:S01]  /*1460*/  FADD R44, R5, 9.9999997473787516356e-06 ;  /* 0x3727c5ac052c7421 */ /* 0x000fe20000000000 */
[----:B------:R-:W-:Y:S02]  /*1470*/  SEL R5, R6, RZ, P2 ;  /* 0x000000ff06057207 */ /* 0x000fe40001000000 */
[----:B------:R-:W2:Y:S03]  /*1480*/  MUFU.RCP R15, R15 ;  /* 0x0000000f000f7308 */ /* 0x000ea60000001000 */
[----:B------:R-:W-:-:S05]  /*1490*/  FADD R5, R5, 9.9999997473787516356e-06 ;  /* 0x3727c5ac05057421 */ /* 0x000fca0000000000 */
[----:B------:R-:W4:Y:S01]  /*14a0*/  MUFU.SQRT R6, R44 ;  /* 0x0000002c00067308 */ /* 0x000f220000002000 */
[----:B-1----:R-:W-:Y:S01]  /*14b0*/  FSETP.GT.AND P5, PT, R4, 8.50705917302346158658e+37, PT ;  /* 0x7e8000000400780b */ /* 0x002fe20003fa4000 */
[----:B------:R-:W-:Y:S01]  /*14c0*/  @!P4 FMUL R42, R42, 16777216 ;  /* 0x4b8000002a2ac820 */ /* 0x000fe20000400000 */
[----:B------:R-:W-:Y:S02]  /*14d0*/  SEL R7, R7, RZ, P2 ;  /* 0x000000ff07077207 */ /* 0x000fe40001000000 */
[----:B------:R-:W-:-:S03]  /*14e0*/  FSETP.GEU.AND P4, PT, R4, 1.175494350822287508e-38, PT ;  /* 0x008000000400780b */ /* 0x000fc60003f8e000 */
[----:B------:R-:W1:Y:S01]  /*14f0*/  MUFU.SQRT R5, R5 ;  /* 0x0000000500057308 */ /* 0x000e620000002000 */
[----:B------:R-:W-:Y:S01]  /*1500*/  FADD R7, R7, 9.9999997473787516356e-06 ;  /* 0x3727c5ac07077421 */ /* 0x000fe20000000000 */
[----:B--2---:R-:W-:Y:S01]  /*1510*/  FMUL R41, R15, R42 ;  /* 0x0000002a0f297220 */ /* 0x004fe20000400000 */
[----:B0-----:R-:W-:Y:S01]  /*1520*/  CS2R R12, SRZ ;  /* 0x00000000000c7805 */ /* 0x001fe2000001ff00 */
[----:B----4-:R-:W-:Y:S01]  /*1530*/  IMAD.WIDE R38, R0, 0x4, R38 ;  /* 0x0000000400267825 */ /* 0x010fe200078e0226 */
[----:B------:R-:W-:Y:S02]  /*1540*/  FSEL R42, R37, 1, P5 ;  /* 0x3f800000252a7808 */ /* 0x000fe40002800000 */
[----:B------:R-:W-:Y:S01]  /*1550*/  FSETP.GT.AND P6, PT, R6, 8.50705917302346158658e+37, PT ;  /* 0x7e8000000600780b */ /* 0x000fe20003fc4000 */
[----:B------:R0:W2:Y:S01]  /*1560*/  MUFU.RCP R45, R14 ;  /* 0x0000000e002d7308 */ /* 0x0000a20000001000 */
[----:B------:R-:W-:Y:S01]  /*1570*/  @P5 FMUL R4, R4, 0.25 ;  /* 0x3e80000004045820 */ /* 0x000fe20000400000 */
[----:B------:R-:W-:-:S02]  /*1580*/  FSETP.GEU.AND P5, PT, R6, 1.175494350822287508e-38, PT ;  /* 0x008000000600780b */ /* 0x000fc40003fae000 */
[----:B0-----:R-:W-:-:S04]  /*1590*/  CS2R R14, SRZ ;  /* 0x00000000000e7805 */ /* 0x001fc8000001ff00 */
[----:B------:R-:W0:Y:S01]  /*15a0*/  MUFU.SQRT R7, R7 ;  /* 0x0000000700077308 */ /* 0x000e220000002000 */
[----:B------:R-:W-:Y:S01]  /*15b0*/  @!P4 FMUL R4, R4, 16777216 ;  /* 0x4b8000000404c820 */ /* 0x000fe20000400000 */
[----:B------:R-:W-:Y:S01]  /*15c0*/  @!P4 FMUL R42, R42, 16777216 ;  /* 0x4b8000002a2ac820 */ /* 0x000fe20000400000 */
[----:B-1----:R-:W-:Y:S01]  /*15d0*/  FSETP.GT.AND P4, PT, R5, 8.50705917302346158658e+37, PT ;  /* 0x7e8000000500780b */ /* 0x002fe20003f84000 */
[----:B------:R-:W4:Y:S01]  /*15e0*/  @!P0 LDG.E.EL.128 R12, desc[UR4][R38.64+-0x480] ;  /* 0xfffb8004260c8981 */ /* 0x000f22000c2e1d00 */
[----:B------:R-:W-:Y:S01]  /*15f0*/  FMUL R21, R46, R21 ;  /* 0x000000152e157220 */ /* 0x000fe20000400000 */
[----:B------:R-:W-:Y:S01]  /*1600*/  FSEL R46, R37, 1, P6 ;  /* 0x3f800000252e7808 */ /* 0x000fe20003000000 */
[----:B------:R-:W-:Y:S01]  /*1610*/  @P6 FMUL R6, R6, 0.25 ;  /* 0x3e80000006066820 */ /* 0x000fe20000400000 */
[----:B--2---:R-:W-:-:S03]  /*1620*/  FMUL R40, R45, R40 ;  /* 0x000000282d287220 */ /* 0x004fc60000400000 */
[----:B------:R-:W-:Y:S01]  /*1630*/  @!P5 FMUL R6, R6, 16777216 ;  /* 0x4b8000000606d820 */ /* 0x000fe20000400000 */
[----:B------:R-:W-:Y:S01]  /*1640*/  @!P5 FMUL R46, R46, 16777216 ;  /* 0x4b8000002e2ed820 */ /* 0x000fe20000400000 */
[----:B0-----:R-:W-:Y:S01]  /*1650*/  FSETP.GT.AND P5, PT, R7, 8.50705917302346158658e+37, PT ;  /* 0x7e8000000700780b */ /* 0x001fe20003fa4000 */
[----:B------:R-:W-:Y:S01]  /*1660*/  FMUL R35, R40, R35 ;  /* 0x0000002328237220 */ /* 0x000fe20000400000 */
[C---:B------:R-:W-:Y:S01]  /*1670*/  FSETP.GEU.AND P6, PT, R5.reuse, 1.175494350822287508e-38, PT ;  /* 0x008000000500780b */ /* 0x040fe20003fce000 */
[----:B------:R-:W-:Y:S01]  /*1680*/  @P4 FMUL R5, R5, 0.25 ;  /* 0x3e80000005054820 */ /* 0x000fe20000400000 */
[----:B------:R-:W-:Y:S02]  /*1690*/  FSEL R40, R37, 1, P4 ;  /* 0x3f80000025287808 */ /* 0x000fe40002000000 */
[----:B------:R-:W-:Y:S02]  /*16a0*/  FSETP.GEU.AND P4, PT, R7, 1.175494350822287508e-38, PT ;  /* 0x008000000700780b */ /* 0x000fe40003f8e000 */
[----:B------:R-:W-:-:S05]  /*16b0*/  SEL R47, R47, RZ, !P1 ;  /* 0x000000ff2f2f7207 */ /* 0x000fca0004800000 */
[----:B------:R-:W-:Y:S01]  /*16c0*/  @P5 FMUL R7, R7, 0.25 ;  /* 0x3e80000007075820 */ /* 0x000fe20000400000 */
[----:B------:R-:W-:Y:S01]  /*16d0*/  FADD R36, R36, -R47 ;  /* 0x8000002f24247221 */ /* 0x000fe20000000000 */
[----:B------:R-:W-:Y:S01]  /*16e0*/  @!P6 FMUL R5, R5, 16777216 ;  /* 0x4b8000000505e820 */ /* 0x000fe20000400000 */
[----:B------:R-:W-:-:S03]  /*16f0*/  FMUL R34, R41, R34 ;  /* 0x0000002229227220 */ /* 0x000fc60000400000 */
[----:B------:R-:W-:Y:S01]  /*1700*/  @!P4 FMUL R7, R7, 16777216 ;  /* 0x4b8000000707c820 */ /* 0x000fe20000400000 */
[----:B------:R-:W-:Y:S01]  /*1710*/  FMUL R36, R43, R36 ;  /* 0x000000242b247220 */ /* 0x000fe20000400000 */
[----:B------:R0:W1:Y:S08]  /*1720*/  MUFU.RCP R41, R4 ;  /* 0x0000000400297308 */ /* 0x0000700000001000 */
[----:B------:R-:W2:Y:S01]  /*1730*/  MUFU.RCP R5, R5 ;  /* 0x0000000500057308 */ /* 0x000ea20000001000 */
[----:B0-----:R-:W-:-:S07]  /*1740*/  FSEL R4, R37, 1, P5 ;  /* 0x3f80000025047808 */ /* 0x001fce0002800000 */
[----:B------:R-:W0:Y:S01]  /*1750*/  MUFU.RCP R43, R7 ;  /* 0x00000007002b7308 */ /* 0x000e220000001000 */
[----:B------:R-:W-:Y:S01]  /*1760*/  @!P6 FMUL R40, R40, 16777216 ;  /* 0x4b8000002828e820 */ /* 0x000fe20000400000 */
[----:B------:R-:W-:Y:S01]  /*1770*/  @!P4 FMUL R4, R4, 16777216 ;  /* 0x4b8000000404c820 */ /* 0x000fe20000400000 */
[----:B-1----:R-:W-:Y:S02]  /*1780*/  FMUL R44, R41, R42 ;  /* 0x0000002a292c7220 */ /* 0x002fe40000400000 */
[----:B--2---:R-:W-:-:S03]  /*1790*/  FMUL R42, R5, R40 ;  /* 0x00000028052a7220 */ /* 0x004fc60000400000 */
[----:B------:R1:W2:Y:S01]  /*17a0*/  MUFU.RCP R45, R6 ;  /* 0x00000006002d7308 */ /* 0x0002a20000001000 */
[----:B0-----:R-:W-:Y:S01]  /*17b0*/  FMUL R43, R43, R4 ;  /* 0x000000042b2b7220 */ /* 0x001fe20000400000 */
[----:B------:R-:W-:Y:S02]  /*17c0*/  CS2R R4, SRZ ;  /* 0x0000000000047805 */ /* 0x000fe4000001ff00 */
[----:B-1----:R-:W-:-:S06]  /*17d0*/  CS2R R6, SRZ ;  /* 0x0000000000067805 */ /* 0x002fcc000001ff00 */
[----:B------:R0:W4:Y:S01]  /*17e0*/  @!P0 LDG.E.EL.128 R4, desc[UR4][R38.64+-0x480] ;  /* 0xfffb800426048981 */ /* 0x000122000c2e1d00 */
[----:B------:R-:W-:Y:S01]  /*17f0*/  FMUL R40, R44, R65 ;  /* 0x000000412c287220 */ /* 0x000fe20000400000 */
[----:B--2---:R-:W-:-:S04]  /*1800*/  FMUL R46, R45, R46 ;  /* 0x0000002e2d2e7220 */ /* 0x004fc80000400000 */
[----:B------:R-:W-:Y:S01]  /*1810*/  FMUL R41, R46, R31 ;  /* 0x0000001f2e297220 */ /* 0x000fe20000400000 */
[----:B------:R-:W-:Y:S01]  /*1820*/  FMUL R42, R42, R29 ;  /* 0x0000001d2a2a7220 */ /* 0x000fe20000400000 */
[----:B------:R-:W-:Y:S01]  /*1830*/  FMUL R43, R43, R28 ;  /* 0x0000001c2b2b7220 */ /* 0x000fe20000400000 */
[----:B---3--:R-:W-:Y:S02]  /*1840*/  SEL R8, R8, RZ, !P3 ;  /* 0x000000ff08087207 */ /* 0x008fe40005800000 */
[----:B------:R-:W-:-:S03]  /*1850*/  SEL R44, R9, RZ, !P3 ;  /* 0x000000ff092c7207 */ /* 0x000fc60005800000 */
[----:B------:R-:W-:-:S04]  /*1860*/  FADD R8, R8, 9.9999997473787516356e-06 ;  /* 0x3727c5ac08087421 */ /* 0x000fc80000000000 */
[----:B------:R-:W1:Y:S01]  /*1870*/  MUFU.SQRT R9, R8 ;  /* 0x0000000800097308 */ /* 0x000e620000002000 */
[----:B------:R-:W-:-:S07]  /*1880*/  FADD R44, R44, 9.9999997473787516356e-06 ;  /* 0x3727c5ac2c2c7421 */ /* 0x000fce0000000000 */
[----:B------:R-:W2:Y:S01]  /*1890*/  MUFU.SQRT R44, R44 ;  /* 0x0000002c002c7308 */ /* 0x000ea20000002000 */
[----:B------:R-:W-:Y:S02]  /*18a0*/  SEL R11, R11, RZ, !P3 ;  /* 0x000000ff0b0b7207 */ /* 0x000fe40005800000 */
[----:B-1----:R-:W-:-:S03]  /*18b0*/  FSETP.GT.AND P4, PT, R9, 8.50705917302346158658e+37, PT ;  /* 0x7e8000000900780b */ /* 0x002fc60003f84000 */
[----:B0-----:R-:W-:Y:S01]  /*18c0*/  FADD R38, R11, 9.9999997473787516356e-06 ;  /* 0x3727c5ac0b267421 */ /* 0x001fe20000000000 */
[----:B------:R-:W-:Y:S02]  /*18d0*/  SEL R10, R10, RZ, !P3 ;  /* 0x000000ff0a0a7207 */ /* 0x000fe40005800000 */
[----:B------:R-:W-:Y:S02]  /*18e0*/  FSETP.GEU.AND P6, PT, R9, 1.175494350822287508e-38, PT ;  /* 0x008000000900780b */ /* 0x000fe40003fce000 */
[----:B--2---:R-:W-:Y:S02]  /*18f0*/  FSETP.GT.AND P5, PT, R44, 8.50705917302346158658e+37, PT ;  /* 0x7e8000002c00780b */ /* 0x004fe40003fa4000 */
[----:B-----5:R-:W-:-:S03]  /*1900*/  SEL R16, R16, RZ, !P3 ;  /* 0x000000ff10107207 */ /* 0x020fc60005800000 */
[----:B------:R-:W-:Y:S02]  /*1910*/  @P4 FMUL R9, R9, 0.25 ;  /* 0x3e80000009094820 */ /* 0x000fe40000400000 */
[----:B------:R-:W-:Y:S01]  /*1920*/  FADD R11, R16, 9.9999997473787516356e-06 ;  /* 0x3727c5ac100b7421 */ /* 0x000fe20000000000 */
[----:B------:R-:W-:Y:S01]  /*1930*/  FSEL R16, R37, 1, P4 ;  /* 0x3f80000025107808 */ /* 0x000fe20002000000 */
[----:B------:R-:W-:Y:S01]  /*1940*/  FADD R31, R10, 9.9999997473787516356e-06 ;  /* 0x3727c5ac0a1f7421 */ /* 0x000fe20000000000 */
[----:B------:R-:W-:-:S03]  /*1950*/  FSETP.GEU.AND P4, PT, R44, 1.175494350822287508e-38, PT ;  /* 0x008000002c00780b */ /* 0x000fc60003f8e000 */
[----:B------:R-:W-:Y:S02]  /*1960*/  @P5 FMUL R44, R44, 0.25 ;  /* 0x3e8000002c2c5820 */ /* 0x000fe40000400000 */
[----:B------:R-:W0:Y:S01]  /*1970*/  MUFU.SQRT R31, R31 ;  /* 0x0000001f001f7308 */ /* 0x000e220000002000 */
[----:B------:R-:W-:Y:S01]  /*1980*/  @!P6 FMUL R9, R9, 16777216 ;  /* 0x4b8000000909e820 */ /* 0x000fe20000400000 */
[----:B------:R-:W-:-:S06]  /*1990*/  SEL R17, R17, RZ, !P3 ;  /* 0x000000ff11117207 */ /* 0x000fcc0005800000 */
[----:B------:R-:W-:Y:S01]  /*19a0*/  @!P4 FMUL R44, R44, 16777216 ;  /* 0x4b8000002c2cc820 */ /* 0x000fe20000400000 */
[----:B------:R-:W1:Y:S01]  /*19b0*/  MUFU.SQRT R8, R38 ;  /* 0x0000002600087308 */ /* 0x000e620000002000 */
[----:B------:R-:W-:-:S07]  /*19c0*/  @!P6 FMUL R16, R16, 16777216 ;  /* 0x4b8000001010e820 */ /* 0x000fce0000400000 */
[----:B------:R-:W2:Y:S01]  /*19d0*/  MUFU.RCP R9, R9 ;  /* 0x0000000900097308 */ /* 0x000ea20000001000 */
[----:B0-----:R-:W-:Y:S01]  /*19e0*/  FSETP.GT.AND P6, PT, R31, 8.50705917302346158658e+37, PT ;  /* 0x7e8000001f00780b */ /* 0x001fe20003fc4000 */
[----:B------:R-:W-:-:S06]  /*19f0*/  FADD R10, R17, 9.9999997473787516356e-06 ;  /* 0x3727c5ac110a7421 */ /* 0x000fcc0000000000 */
[----:B------:R-:W0:Y:S01]  /*1a00*/  MUFU.RCP R44, R44 ;  /* 0x0000002c002c7308 */ /* 0x000e220000001000 */
[----:B------:R-:W-:Y:S02]  /*1a10*/  FSEL R17, R37, 1, P5 ;  /* 0x3f80000025117808 */ /* 0x000fe40002800000 */
[----:B------:R-:W-:-:S05]  /*1a20*/  FSETP.GEU.AND P5, PT, R31, 1.175494350822287508e-38, PT ;  /* 0x008000001f00780b */ /* 0x000fca0003fae000 */
[----:B------:R-:W3:Y:S01]  /*1a30*/  MUFU.SQRT R11, R11 ;  /* 0x0000000b000b7308 */ /* 0x000ee20000002000 */
[----:B------:R-:W-:Y:S01]  /*1a40*/  @!P4 FMUL R17, R17, 16777216 ;  /* 0x4b8000001111c820 */ /* 0x000fe20000400000 */
[----:B-1----:R-:W-:Y:S01]  /*1a50*/  FSETP.GT.AND P4, PT, R8, 8.50705917302346158658e+37, PT ;  /* 0x7e8000000800780b */ /* 0x002fe20003f84000 */
[----:B--2---:R-:W-:Y:S01]  /*1a60*/  FMUL R9, R9, R16 ;  /* 0x0000001009097220 */ /* 0x004fe20000400000 */
[----:B------:R-:W-:Y:S01]  /*1a70*/  SEL R16, R19, RZ, !P3 ;  /* 0x000000ff13107207 */ /* 0x000fe20005800000 */
[----:B------:R-:W-:Y:S01]  /*1a80*/  @P6 FMUL R31, R31, 0.25 ;  /* 0x3e8000001f1f6820 */ /* 0x000fe20000400000 */
[----:B0-----:R-:W-:Y:S01]  /*1a90*/  FMUL R19, R44, R17 ;  /* 0x000000112c137220 */ /* 0x001fe20000400000 */
[----:B------:R-:W-:Y:S02]  /*1aa0*/  FSEL R17, R37, 1, P6 ;  /* 0x3f80000025117808 */ /* 0x000fe40003000000 */
[----:B------:R-:W-:Y:S01]  /*1ab0*/  SEL R18, R18, RZ, !P3 ;  /* 0x000000ff12127207 */ /* 0x000fe20005800000 */
[----:B------:R-:W-:-:S02]  /*1ac0*/  @!P5 FMUL R31, R31, 16777216 ;  /* 0x4b8000001f1fd820 */ /* 0x000fc40000400000 */
[----:B------:R-:W-:Y:S01]  /*1ad0*/  @!P5 FMUL R17, R17, 16777216 ;  /* 0x4b8000001111d820 */ /* 0x000fe20000400000 */
[----:B---3--:R-:W-:Y:S01]  /*1ae0*/  FSETP.GT.AND P5, PT, R11, 8.50705917302346158658e+37, PT ;  /* 0x7e8000000b00780b */ /* 0x008fe20003fa4000 */
[----:B------:R-:W-:Y:S01]  /*1af0*/  FADD R29, R18, 9.9999997473787516356e-06 ;  /* 0x3727c5ac121d7421 */ /* 0x000fe20000000000 */
[----:B------:R-:W0:Y:S01]  /*1b00*/  MUFU.SQRT R10, R10 ;  /* 0x0000000a000a7308 */ /* 0x000e220000002000 */
[C---:B------:R-:W-:Y:S01]  /*1b10*/  FSETP.GEU.AND P6, PT, R8.reuse, 1.175494350822287508e-38, PT ;  /* 0x008000000800780b */ /* 0x040fe20003fce000 */
[----:B------:R-:W-:-:S06]  /*1b20*/  @P4 FMUL R8, R8, 0.25 ;  /* 0x3e80000008084820 */ /* 0x000fcc0000400000 */
[----:B------:R1:W-:Y:S02]  /*1b30*/  MUFU.RCP R18, R31 ;  /* 0x0000001f00127308 */ /* 0x0003e40000001000 */
[----:B-1----:R-:W-:Y:S02]  /*1b40*/  FSEL R31, R37, 1, P4 ;  /* 0x3f800000251f7808 */ /* 0x002fe40002000000 */
[----:B------:R-:W-:-:S04]  /*1b50*/  FSETP.GEU.AND P4, PT, R11, 1.175494350822287508e-38, PT ;  /* 0x008000000b00780b */ /* 0x000fc80003f8e000 */
[----:B------:R-:W1:Y:S01]  /*1b60*/  MUFU.SQRT R29, R29 ;  /* 0x0000001d001d7308 */ /* 0x000e620000002000 */
[----:B------:R-:W-:Y:S01]  /*1b70*/  @P5 FMUL R11, R11, 0.25 ;  /* 0x3e8000000b0b5820 */ /* 0x000fe20000400000 */
[----:B------:R-:W-:Y:S01]  /*1b80*/  FADD R16, R16, 9.9999997473787516356e-06 ;  /* 0x3727c5ac10107421 */ /* 0x000fe20000000000 */
[----:B------:R-:W-:Y:S01]  /*1b90*/  @!P6 FMUL R8, R8, 16777216 ;  /* 0x4b8000000808e820 */ /* 0x000fe20000400000 */
[----:B------:R-:W-:Y:S01]  /*1ba0*/  @!P6 FMUL R31, R31, 16777216 ;  /* 0x4b8000001f1fe820 */ /* 0x000fe20000400000 */
[----:B0-----:R-:W-:Y:S02]  /*1bb0*/  FSETP.GT.AND P6, PT, R10, 8.50705917302346158658e+37, PT ;  /* 0x7e8000000a00780b */ /* 0x001fe40003fc4000 */
[----:B----4-:R-:W-:Y:S01]  /*1bc0*/  SEL R12, R12, RZ, !P0 ;  /* 0x000000ff0c0c7207 */ /* 0x010fe20004000000 */
[----:B------:R0:W2:Y:S01]  /*1bd0*/  MUFU.SQRT R39, R16 ;  /* 0x0000001000277308 */ /* 0x0000a20000002000 */
[----:B------:R-:W-:-:S03]  /*1be0*/  @!P4 FMUL R11, R11, 16777216 ;  /* 0x4b8000000b0bc820 */ /* 0x000fc60000400000 */
[----:B------:R-:W-:Y:S01]  /*1bf0*/  FADD R28, R12, 9.9999997473787516356e-06 ;  /* 0x3727c5ac0c1c7421 */ /* 0x000fe20000000000 */
[----:B0-----:R-:W-:Y:S02]  /*1c00*/  FSEL R16, R37, 1, P5 ;  /* 0x3f80000025107808 */ /* 0x001fe40002800000 */
[----:B------:R-:W-:Y:S01]  /*1c10*/  FSETP.GEU.AND P5, PT, R10, 1.175494350822287508e-38, PT ;  /* 0x008000000a00780b */ /* 0x000fe20003fae000 */
[----:B------:R-:W0:Y:S02]  /*1c20*/  MUFU.RCP R11, R11 ;  /* 0x0000000b000b7308 */ /* 0x000e240000001000 */
[----:B------:R-:W-:Y:S01]  /*1c30*/  @!P4 FMUL R16, R16, 16777216 ;  /* 0x4b8000001010c820 */ /* 0x000fe20000400000 */
[----:B-1----:R-:W-:Y:S01]  /*1c40*/  FSETP.GT.AND P4, PT, R29, 8.50705917302346158658e+37, PT ;  /* 0x7e8000001d00780b */ /* 0x002fe20003f84000 */
[----:B------:R-:W-:Y:S01]  /*1c50*/  FMUL R18, R18, R17 ;  /* 0x0000001112127220 */ /* 0x000fe20000400000 */
[----:B------:R-:W-:Y:S01]  /*1c60*/  FSEL R17, R37, 1, P6 ;  /* 0x3f80000025117808 */ /* 0x000fe20003000000 */
[----:B------:R-:W-:Y:S01]  /*1c70*/  @P6 FMUL R10, R10, 0.25 ;  /* 0x3e8000000a0a6820 */ /* 0x000fe20000400000 */
[----:B------:R-:W-:Y:S01]  /*1c80*/  FSETP.GEU.AND P6, PT, R29, 1.175494350822287508e-38, PT ;  /* 0x008000001d00780b */ /* 0x000fe20003fce000 */
[----:B------:R-:W1:Y:S01]  /*1c90*/  MUFU.SQRT R28, R28 ;  /* 0x0000001c001c7308 */ /* 0x000e620000002000 */
[----:B------:R-:W-:-:S03]  /*1ca0*/  SEL R13, R13, RZ, !P0 ;  /* 0x000000ff0d0d7207 */ /* 0x000fc60004000000 */
[----:B------:R-:W-:Y:S01]  /*1cb0*/  @!P5 FMUL R10, R10, 16777216 ;  /* 0x4b8000000a0ad820 */ /* 0x000fe20000400000 */
[----:B------:R-:W-:Y:S01]  /*1cc0*/  @!P5 FMUL R17, R17, 16777216 ;  /* 0x4b8000001111d820 */ /* 0x000fe20000400000 */
[----:B--2---:R-:W-:Y:S01]  /*1cd0*/  FSETP.GT.AND P5, PT, R39, 8.50705917302346158658e+37, PT ;  /* 0x7e8000002700780b */ /* 0x004fe20003fa4000 */
[----:B0-----:R-:W-:Y:S01]  /*1ce0*/  FMUL R16, R11, R16 ;  /* 0x000000100b107220 */ /* 0x001fe20000400000 */
[----:B------:R-:W-:Y:S01]  /*1cf0*/  FSEL R11, R37, 1, P4 ;  /* 0x3f800000250b7808 */ /* 0x000fe20002000000 */
[----:B------:R-:W-:Y:S01]  /*1d00*/  @P4 FMUL R29, R29, 0.25 ;  /* 0x3e8000001d1d4820 */ /* 0x000fe20000400000 */
[----:B------:R-:W-:Y:S01]  /*1d10*/  FADD R38, R13, 9.9999997473787516356e-06 ;  /* 0x3727c5ac0d267421 */ /* 0x000fe20000000000 */
[----:B------:R-:W-:Y:S02]  /*1d20*/  SEL R14, R14, RZ, !P0 ;  /* 0x000000ff0e0e7207 */ /* 0x000fe40004000000 */
[----:B------:R-:W-:Y:S01]  /*1d30*/  @!P6 FMUL R29, R29, 16777216 ;  /* 0x4b8000001d1de820 */ /* 0x000fe20000400000 */
[----:B------:R-:W-:Y:S01]  /*1d40*/  @!P6 FMUL R11, R11, 16777216 ;  /* 0x4b8000000b0be820 */ /* 0x000fe20000400000 */
[----:B-1----:R-:W-:Y:S01]  /*1d50*/  FSETP.GT.AND P6, PT, R28, 8.50705917302346158658e+37, PT ;  /* 0x7e8000001c00780b */ /* 0x002fe20003fc4000 */
[----:B------:R-:W0:Y:S01]  /*1d60*/  MUFU.SQRT R38, R38 ;  /* 0x0000002600267308 */ /* 0x000e220000002000 */
[C---:B------:R-:W-:Y:S01]  /*1d70*/  FSETP.GEU.AND P4, PT, R39.reuse, 1.175494350822287508e-38, PT ;  /* 0x008000002700780b */ /* 0x040fe20003f8e000 */
[----:B------:R-:W-:Y:S01]  /*1d80*/  FADD R44, R14, 9.9999997473787516356e-06 ;  /* 0x3727c5ac0e2c7421 */ /* 0x000fe20000000000 */
[----:B------:R-:W-:Y:S01]  /*1d90*/  @P5 FMUL R39, R39, 0.25 ;  /* 0x3e80000027275820 */ /* 0x000fe20000400000 */
[----:B------:R-:W-:-:S02]  /*1da0*/  FSEL R49, R37, 1, P5 ;  /* 0x3f80000025317808 */ /* 0x000fc40002800000 */
[----:B------:R-:W-:Y:S02]  /*1db0*/  FSETP.GEU.AND P5, PT, R28, 1.175494350822287508e-38, PT ;  /* 0x008000001c00780b */ /* 0x000fe40003fae000 */
[----:B------:R-:W1:Y:S01]  /*1dc0*/  MUFU.RCP R12, R29 ;  /* 0x0000001d000c7308 */ /* 0x000e620000001000 */
[----:B------:R-:W-:-:S07]  /*1dd0*/  SEL R13, R15, RZ, !P0 ;  /* 0x000000ff0f0d7207 */ /* 0x000fce0004000000 */
[----:B------:R-:W2:Y:S01]  /*1de0*/  MUFU.RCP R8, R8 ;  /* 0x0000000800087308 */ /* 0x000ea20000001000 */
[----:B------:R-:W-:Y:S01]  /*1df0*/  @P6 FMUL R28, R28, 0.25 ;  /* 0x3e8000001c1c6820 */ /* 0x000fe20000400000 */
[----:B------:R-:W-:-:S06]  /*1e00*/  FADD R13, R13, 9.9999997473787516356e-06 ;  /* 0x3727c5ac0d0d7421 */ /* 0x000fcc0000000000 */
[----:B------:R-:W3:Y:S01]  /*1e10*/  MUFU.SQRT R44, R44 ;  /* 0x0000002c002c7308 */ /* 0x000ee20000002000 */
[----:B------:R-:W-:Y:S01]  /*1e20*/  @!P4 FMUL R39, R39, 16777216 ;  /* 0x4b8000002727c820 */ /* 0x000fe20000400000 */
[----:B------:R-:W-:Y:S01]  /*1e30*/  @!P4 FMUL R49, R49, 16777216 ;  /* 0x4b8000003131c820 */ /* 0x000fe20000400000 */
[----:B0-----:R-:W-:Y:S01]  /*1e40*/  FSETP.GT.AND P4, PT, R38, 8.50705917302346158658e+37, PT ;  /* 0x7e8000002600780b */ /* 0x001fe20003f84000 */
[----:B------:R-:W-:Y:S01]  /*1e50*/  @!P5 FMUL R28, R28, 16777216 ;  /* 0x4b8000001c1cd820 */ /* 0x000fe20000400000 */
[----:B-1----:R-:W-:Y:S01]  /*1e60*/  FMUL R12, R12, R11 ;  /* 0x0000000b0c0c7220 */ /* 0x002fe20000400000 */
[----:B------:R-:W-:Y:S01]  /*1e70*/  FSEL R11, R37, 1, P6 ;  /* 0x3f800000250b7808 */ /* 0x000fe20003000000 */
[----:B--2---:R-:W-:Y:S01]  /*1e80*/  FMUL R31, R8, R31 ;  /* 0x0000001f081f7220 */ /* 0x004fe20000400000 */
[----:B------:R-:W0:Y:S01]  /*1e90*/  MUFU.SQRT R13, R13 ;  /* 0x0000000d000d7308 */ /* 0x000e220000002000 */
[----:B------:R-:W-:Y:S02]  /*1ea0*/  FSETP.GEU.AND P6, PT, R38, 1.175494350822287508e-38, PT ;  /* 0x008000002600780b */ /* 0x000fe40003fce000 */
[----:B------:R-:W-:-:S05]  /*1eb0*/  @!P5 FMUL R11, R11, 16777216 ;  /* 0x4b8000000b0bd820 */ /* 0x000fca0000400000 */
[----:B------:R-:W1:Y:S01]  /*1ec0*/  MUFU.RCP R14, R28 ;  /* 0x0000001c000e7308 */ /* 0x000e620000001000 */
[----:B---3--:R-:W-:-:S07]  /*1ed0*/  FSETP.GT.AND P5, PT, R44, 8.50705917302346158658e+37, PT ;  /* 0x7e8000002c00780b */ /* 0x008fce0003fa4000 */
[----:B------:R-:W2:Y:S01]  /*1ee0*/  MUFU.RCP R8, R39 ;  /* 0x0000002700087308 */ /* 0x000ea20000001000 */
[----:B------:R-:W-:Y:S01]  /*1ef0*/  FSEL R29, R37, 1, P4 ;  /* 0x3f800000251d7808 */ /* 0x000fe20002000000 */
[----:B------:R-:W-:Y:S01]  /*1f00*/  @P4 FMUL R38, R38, 0.25 ;  /* 0x3e80000026264820 */ /* 0x000fe20000400000 */
[----:B------:R-:W-:-:S05]  /*1f10*/  SEL R15, R4, RZ, !P0 ;  /* 0x000000ff040f7207 */ /* 0x000fca0004000000 */
[----:B------:R-:W3:Y:S01]  /*1f20*/  MUFU.RCP R10, R10 ;  /* 0x0000000a000a7308 */ /* 0x000ee20000001000 */
[----:B------:R-:W-:Y:S01]  /*1f30*/  @!P6 FMUL R38, R38, 16777216 ;  /* 0x4b8000002626e820 */ /* 0x000fe20000400000 */
[----:B------:R-:W-:Y:S01]  /*1f40*/  @!P6 FMUL R29, R29, 16777216 ;  /* 0x4b8000001d1de820 */ /* 0x000fe20000400000 */
[----:B------:R-:W-:Y:S01]  /*1f50*/  FADD R15, R15, 9.9999997473787516356e-06 ;  /* 0x3727c5ac0f0f7421 */ /* 0x000fe20000000000 */
[----:B0-----:R-:W-:Y:S01]  /*1f60*/  FSETP.GT.AND P6, PT, R13, 8.50705917302346158658e+37, PT ;  /* 0x7e8000000d00780b */ /* 0x001fe20003fc4000 */
[----:B------:R-:W-:Y:S01]  /*1f70*/  FMUL R48, R9, R30 ;  /* 0x0000001e09307220 */ /* 0x000fe20000400000 */
[----:B-1----:R-:W-:Y:S01]  /*1f80*/  FMUL R30, R14, R11 ;  /* 0x0000000b0e1e7220 */ /* 0x002fe20000400000 */
[----:B------:R-:W-:Y:S01]  /*1f90*/  FSETP.GEU.AND P4, PT, R44, 1.175494350822287508e-38, PT ;  /* 0x008000002c00780b */ /* 0x000fe20003f8e000 */
[----:B--2---:R-:W-:Y:S01]  /*1fa0*/  FMUL R49, R8, R49 ;  /* 0x0000003108317220 */ /* 0x004fe20000400000 */
[----:B------:R-:W-:Y:S01]  /*1fb0*/  SEL R14, R5, RZ, !P0 ;  /* 0x000000ff050e7207 */ /* 0x000fe20004000000 */
[----:B------:R-:W-:Y:S01]  /*1fc0*/  @P5 FMUL R44, R44, 0.25 ;  /* 0x3e8000002c2c5820 */ /* 0x000fe20000400000 */
[----:B------:R-:W-:Y:S01]  /*1fd0*/  FSEL R8, R37, 1, P5 ;  /* 0x3f80000025087808 */ /* 0x000fe20002800000 */
[----:B------:R-:W0:Y:S01]  /*1fe0*/  MUFU.SQRT R28, R15 ;  /* 0x0000000f001c7308 */ /* 0x000e220000002000 */
[----:B------:R-:W-:Y:S01]  /*1ff0*/  FSETP.GEU.AND P5, PT, R13, 1.175494350822287508e-38, PT ;  /* 0x008000000d00780b */ /* 0x000fe20003fae000 */
[----:B------:R-:W-:Y:S01]  /*2000*/  FMUL R62, R31, R62 ;  /* 0x0000003e1f3e7220 */ /* 0x000fe20000400000 */
[----:B------:R-:W-:Y:S01]  /*2010*/  FADD R31, R14, 9.9999997473787516356e-06 ;  /* 0x3727c5ac0e1f7421 */ /* 0x000fe20000000000 */
[----:B---3--:R-:W-:Y:S01]  /*2020*/  FMUL R17, R10, R17 ;  /* 0x000000110a117220 */ /* 0x008fe20000400000 */
[----:B------:R-:W-:Y:S01]  /*2030*/  SEL R6, R6, RZ, !P0 ;  /* 0x000000ff06067207 */ /* 0x000fe20004000000 */
[----:B------:R-:W-:Y:S01]  /*2040*/  FMUL R61, R18, R61 ;  /* 0x0000003d123d7220 */ /* 0x000fe20000400000 */
[----:B------:R-:W-:Y:S01]  /*2050*/  FSEL R18, R37, 1, P6 ;  /* 0x3f80000025127808 */ /* 0x000fe20003000000 */
[----:B------:R-:W-:Y:S01]  /*2060*/  @P6 FMUL R13, R13, 0.25 ;  /* 0x3e8000000d0d6820 */ /* 0x000fe20000400000 */
[----:B------:R-:W1:Y:S01]  /*2070*/  MUFU.SQRT R31, R31 ;  /* 0x0000001f001f7308 */ /* 0x000e620000002000 */
[----:B------:R-:W-:Y:S01]  /*2080*/  FMUL R39, R16, R63 ;  /* 0x0000003f10277220 */ /* 0x000fe20000400000 */
[----:B------:R-:W-:-:S03]  /*2090*/  FADD R6, R6, 9.9999997473787516356e-06 ;  /* 0x3727c5ac06067421 */ /* 0x000fc60000000000 */
[----:B------:R-:W-:-:S03]  /*20a0*/  @!P5 FMUL R13, R13, 16777216 ;  /* 0x4b8000000d0dd820 */ /* 0x000fc60000400000 */
[----:B------:R2:W-:Y:S01]  /*20b0*/  MUFU.RCP R10, R38 ;  /* 0x00000026000a7308 */ /* 0x0005e20000001000 */
[----:B------:R-:W-:Y:S01]  /*20c0*/  @!P5 FMUL R18, R18, 16777216 ;  /* 0x4b8000001212d820 */ /* 0x000fe20000400000 */
[----:B0-----:R-:W-:Y:S01]  /*20d0*/  FSETP.GT.AND P5, PT, R28, 8.50705917302346158658e+37, PT ;  /* 0x7e8000001c00780b */ /* 0x001fe20003fa4000 */
[----:B------:R-:W-:Y:S01]  /*20e0*/  @!P4 FMUL R44, R44, 16777216 ;  /* 0x4b8000002c2cc820 */ /* 0x000fe20000400000 */
[----:B------:R-:W-:Y:S01]  /*20f0*/  SEL R7, R7, RZ, !P0 ;  /* 0x000000ff07077207 */ /* 0x000fe20004000000 */
[----:B--2---:R-:W-:Y:S02]  /*2100*/  FMUL R38, R17, R60 ;  /* 0x0000003c11267220 */ /* 0x004fe40000400000 */
[----:B------:R-:W0:Y:S01]  /*2110*/  LDC.64 R16, c[0x0][0x278] ;  /* 0x00009e00ff107b82 */ /* 0x000e220000000a00 */
[----:B------:R-:W-:Y:S01]  /*2120*/  @!P4 FMUL R8, R8, 16777216 ;  /* 0x4b8000000808c820 */ /* 0x000fe20000400000 */
[----:B------:R-:W2:Y:S01]  /*2130*/  MUFU.SQRT R6, R6 ;  /* 0x0000000600067308 */ /* 0x000ea20000002000 */
[----:B------:R-:W-:Y:S01]  /*2140*/  FSETP.GEU.AND P4, PT, R28, 1.175494350822287508e-38, PT ;  /* 0x008000001c00780b */ /* 0x000fe20003f8e000 */
[----:B------:R-:W-:Y:S01]  /*2150*/  FADD R7, R7, 9.9999997473787516356e-06 ;  /* 0x3727c5ac07077421 */ /* 0x000fe20000000000 */
[----:B-1----:R-:W-:-:S05]  /*2160*/  FSETP.GT.AND P6, PT, R31, 8.50705917302346158658e+37, PT ;  /* 0x7e8000001f00780b */ /* 0x002fca0003fc4000 */
[----:B------:R-:W1:Y:S01]  /*2170*/  MUFU.RCP R13, R13 ;  /* 0x0000000d000d7308 */ /* 0x000e620000001000 */
[----:B------:R-:W-:Y:S01]  /*2180*/  FSEL R50, R37, 1, P5 ;  /* 0x3f80000025327808 */ /* 0x000fe20002800000 */
[----:B------:R-:W-:Y:S01]  /*2190*/  @P5 FMUL R28, R28, 0.25 ;  /* 0x3e8000001c1c5820 */ /* 0x000fe20000400000 */
[----:B------:R-:W-:-:S05]  /*21a0*/  FSETP.GEU.AND P5, PT, R31, 1.175494350822287508e-38, PT ;  /* 0x008000001f00780b */ /* 0x000fca0003fae000 */
[----:B------:R-:W3:Y:S01]  /*21b0*/  MUFU.SQRT R7, R7 ;  /* 0x0000000700077308 */ /* 0x000ee20000002000 */
[----:B------:R-:W-:Y:S01]  /*21c0*/  @!P4 FMUL R28, R28, 16777216 ;  /* 0x4b8000001c1cc820 */ /* 0x000fe20000400000 */
[----:B------:R-:W-:Y:S01]  /*21d0*/  @!P4 FMUL R50, R50, 16777216 ;  /* 0x4b8000003232c820 */ /* 0x000fe20000400000 */
[----:B--2---:R-:W-:Y:S01]  /*21e0*/  FSETP.GT.AND P4, PT, R6, 8.50705917302346158658e+37, PT ;  /* 0x7e8000000600780b */ /* 0x004fe20003f84000 */
[----:B------:R-:W-:Y:S01]  /*21f0*/  FMUL R45, R30, R55 ;  /* 0x000000371e2d7220 */ /* 0x000fe20000400000 */
[----:B------:R-:W-:-:S03]  /*2200*/  FMUL R64, R19, R64 ;  /* 0x0000004013407220 */ /* 0x000fc60000400000 */
[----:B------:R-:W2:Y:S01]  /*2210*/  MUFU.RCP R9, R44 ;  /* 0x0000002c00097308 */ /* 0x000ea20000001000 */
[----:B------:R-:W-:Y:S01]  /*2220*/  FMUL R59, R12, R59 ;  /* 0x0000003b0c3b7220 */ /* 0x000fe20000400000 */
[----:B-1----:R-:W-:Y:S01]  /*2230*/  FMUL R5, R13, R18 ;  /* 0x000000120d057220 */ /* 0x002fe20000400000 */
[----:B0-----:R-:W-:Y:S01]  /*2240*/  IMAD.WIDE R46, R0, 0x4, R16 ;  /* 0x00000004002e7825 */ /* 0x001fe200078e0210 */
[----:B------:R-:W-:Y:S02]  /*2250*/  FSEL R30, R37, 1, P6 ;  /* 0x3f800000251e7808 */ /* 0x000fe40003000000 */
[----:B------:R-:W-:Y:S02]  /*2260*/  CS2R R12, SRZ ;  /* 0x00000000000c7805 */ /* 0x000fe4000001ff00 */
[----:B------:R-:W-:Y:S02]  /*2270*/  CS2R R14, SRZ ;  /* 0x00000000000e7805 */ /* 0x000fe4000001ff00 */
[----:B------:R-:W-:-:S02]  /*2280*/  CS2R R16, SRZ ;  /* 0x0000000000107805 */ /* 0x000fc4000001ff00 */
[----:B------:R-:W-:Y:S01]  /*2290*/  CS2R R18, SRZ ;  /* 0x0000000000127805 */ /* 0x000fe2000001ff00 */
[----:B------:R-:W-:Y:S01]  /*22a0*/  @P6 FMUL R31, R31, 0.25 ;  /* 0x3e8000001f1f6820 */ /* 0x000fe20000400000 */
[----:B------:R-:W-:Y:S01]  /*22b0*/  @!P5 FMUL R30, R30, 16777216 ;  /* 0x4b8000001e1ed820 */ /* 0x000fe20000400000 */
[----:B------:R-:W4:Y:S02]  /*22c0*/  @!P0 LDG.E.EL.128 R12, desc[UR4][R46.64+-0x480] ;  /* 0xfffb80042e0c8981 */ /* 0x000f24000c2e1d00 */
[----:B------:R-:W-:Y:S01]  /*22d0*/  @!P5 FMUL R31, R31, 16777216 ;  /* 0x4b8000001f1fd820 */ /* 0x000fe20000400000 */
[----:B---3--:R-:W-:Y:S01]  /*22e0*/  FSETP.GT.AND P5, PT, R7, 8.50705917302346158658e+37, PT ;  /* 0x7e8000000700780b */ /* 0x008fe20003fa4000 */
[----:B------:R0:W3:Y:S01]  /*22f0*/  @!P0 LDG.E.EL.128 R16, desc[UR4][R46.64+-0x480] ;  /* 0xfffb80042e108981 */ /* 0x0000e2000c2e1d00 */
[C---:B------:R-:W-:Y:S01]  /*2300*/  FSETP.GEU.AND P6, PT, R6.reuse, 1.175494350822287508e-38, PT ;  /* 0x008000000600780b */ /* 0x040fe20003fce000 */
[----:B------:R-:W-:Y:S01]  /*2310*/  @P4 FMUL R6, R6, 0.25 ;  /* 0x3e80000006064820 */ /* 0x000fe20000400000 */
[----:B------:R-:W-:Y:S01]  /*2320*/  FMUL R29, R10, R29 ;  /* 0x0000001d0a1d7220 */ /* 0x000fe20000400000 */
[----:B--2---:R-:W-:Y:S01]  /*2330*/  FMUL R4, R9, R8 ;  /* 0x0000000809047220 */ /* 0x004fe20000400000 */
[----:B------:R-:W-:Y:S01]  /*2340*/  CS2R R8, SRZ ;  /* 0x0000000000087805 */ /* 0x000fe2000001ff00 */
[----:B0-----:R0:W-:Y:S01]  /*2350*/  MUFU.RCP R47, R28 ;  /* 0x0000001c002f7308 */ /* 0x0011e20000001000 */
[----:B------:R-:W-:-:S06]  /*2360*/  CS2R R10, SRZ ;  /* 0x00000000000a7805 */ /* 0x000fcc000001ff00 */
[----:B------:R1:W2:Y:S01]  /*2370*/  @P2 LDG.E.EL.128 R8, desc[UR4][R66.64+-0x580] ;  /* 0xfffa800442082981 */ /* 0x0002a2000c2e1d00 */
[----:B0-----:R-:W-:Y:S02]  /*2380*/  FSEL R28, R37, 1, P4 ;  /* 0x3f800000251c7808 */ /* 0x001fe40002000000 */
[C---:B------:R-:W-:Y:S01]  /*2390*/  FSETP.GEU.AND P4, PT, R7.reuse, 1.175494350822287508e-38, PT ;  /* 0x008000000700780b */ /* 0x040fe20003f8e000 */
[----:B------:R-:W-:Y:S01]  /*23a0*/  @P5 FMUL R7, R7, 0.25 ;  /* 0x3e80000007075820 */ /* 0x000fe20000400000 */
[----:B-1----:R-:W0:Y:S01]  /*23b0*/  LDC.64 R66, c[0x0][0x280] ;  /* 0x0000a000ff427b82 */ /* 0x002e220000000a00 */
[----:B------:R-:W-:-:S10]  /*23c0*/  FMUL R44, R29, R56 ;  /* 0x000000381d2c7220 */ /* 0x000fd40000400000 */
[----:B------:R-:W-:-:S04]  /*23d0*/  @!P4 FMUL R7, R7, 16777216 ;  /* 0x4b8000000707c820 */ /* 0x000fc80000400000 */
[----:B------:R-:W1:Y:S01]  /*23e0*/  MUFU.RCP R29, R7 ;  /* 0x00000007001d7308 */ /* 0x000e620000001000 */
[----:B------:R-:W-:Y:S01]  /*23f0*/  FMUL R57, R4, R57 ;  /* 0x0000003904397220 */ /* 0x000fe20000400000 */
[----:B------:R-:W-:Y:S01]  /*2400*/  FSEL R4, R37, 1, P5 ;  /* 0x3f80000025047808 */ /* 0x000fe20002800000 */
[----:B------:R-:W-:-:S04]  /*2410*/  @!P6 FMUL R6, R6, 16777216 ;  /* 0x4b8000000606e820 */ /* 0x000fc80000400000 */
[----:B------:R-:W-:Y:S01]  /*2420*/  @!P4 FMUL R4, R4, 16777216 ;  /* 0x4b8000000404c820 */ /* 0x000fe20000400000 */
[----:B------:R-:W-:Y:S01]  /*2430*/  MUFU.RCP R51, R31 ;  /* 0x0000001f00337308 */ /* 0x000fe20000001000 */
[----:B------:R-:W-:Y:S01]  /*2440*/  FMUL R58, R5, R58 ;  /* 0x0000003a053a7220 */ /* 0x000fe20000400000 */
[----:B0-----:R-:W-:-:S04]  /*2450*/  IMAD.WIDE R66, R0, 0x4, R66 ;  /* 0x0000000400427825 */ /* 0x001fc800078e0242 */
[----:B-1----:R-:W-:Y:S02]  /*2460*/  FMUL R29, R29, R4 ;  /* 0x000000041d1d7220 */ /* 0x002fe40000400000 */
[----:B------:R0:W1:Y:S01]  /*2470*/  MUFU.RCP R31, R6 ;  /* 0x00000006001f7308 */ /* 0x0000620000001000 */
[----:B------:R-:W-:Y:S02]  /*2480*/  CS2R R4, SRZ ;  /* 0x0000000000047805 */ /* 0x000fe4000001ff00 */
[----:B0-----:R-:W-:-:S06]  /*2490*/  CS2R R6, SRZ ;  /* 0x0000000000067805 */ /* 0x001fcc000001ff00 */
[----:B------:R-:W5:Y:S01]  /*24a0*/  @!P0 LDG.E.EL.128 R4, desc[UR4][R66.64+-0x480] ;  /* 0xfffb800442048981 */ /* 0x000f62000c2e1d00 */
[----:B------:R-:W-:Y:S01]  /*24b0*/  @!P6 FMUL R28, R28, 16777216 ;  /* 0x4b8000001c1ce820 */ /* 0x000fe20000400000 */
[----:B------:R-:W-:-:S03]  /*24c0*/  FMUL R50, R47, R50 ;  /* 0x000000322f327220 */ /* 0x000fc60000400000 */
[----:B-1----:R-:W-:Y:S01]  /*24d0*/  FMUL R28, R31, R28 ;  /* 0x0000001c1f1c7220 */ /* 0x002fe20000400000 */
[----:B------:R-:W-:Y:S01]  /*24e0*/  FMUL R51, R51, R30 ;  /* 0x0000001e33337220 */ /* 0x000fe20000400000 */
[----:B------:R-:W-:Y:S01]  /*24f0*/  FMUL R46, R29, R2 ;  /* 0x000000021d2e7220 */ /* 0x000fe20000400000 */
[----:B------:R-:W-:Y:S01]  /*2500*/  CS2R R30, SRZ ;  /* 0x00000000001e7805 */ /* 0x000fe2000001ff00 */
[----:B------:R-:W-:Y:S01]  /*2510*/  FMUL R47, R28, R3 ;  /* 0x000000031c2f7220 */ /* 0x000fe20000400000 */
[----:B------:R-:W-:-:S06]  /*2520*/  CS2R R28, SRZ ;  /* 0x00000000001c7805 */ /* 0x000fcc000001ff00 */
[----:B------:R-:W2:Y:S01]  /*2530*/  @!P0 LDG.E.EL.128 R28, desc[UR4][R66.64+-0x480] ;  /* 0xfffb8004421c8981 */ /* 0x000ea2000c2e1d00 */
[----:B------:R-:W-:Y:S01]  /*2540*/  FMUL R50, R50, R53 ;  /* 0x0000003532327220 */ /* 0x000fe20000400000 */
[----:B------:R-:W-:Y:S02]  /*2550*/  FMUL R51, R51, R52 ;  /* 0x0000003433337220 */ /* 0x000fe40000400000 */
[----:B------:R-:W0:Y:S02]  /*2560*/  LDC.64 R52, c[0x0][0x258] ;  /* 0x00009600ff347b82 */ /* 0x000e240000000a00 */
[----:B0-----:R-:W-:Y:S01]  /*2570*/  IMAD.WIDE R52, R0, 0x4, R52 ;  /* 0x0000000400347825 */ /* 0x001fe200078e0234 */
[----:B----4-:R-:W-:Y:S02]  /*2580*/  SEL R2, R14, RZ, !P0 ;  /* 0x000000ff0e027207 */ /* 0x010fe40004000000 */
[----:B------:R-:W-:Y:S02]  /*2590*/  SEL R3, R15, RZ, !P0 ;  /* 0x000000ff0f037207 */ /* 0x000fe40004000000 */
[----:B------:R-:W-:-:S02]  /*25a0*/  SEL R13, R13, RZ, !P0 ;  /* 0x000000ff0d0d7207 */ /* 0x000fc40004000000 */
[----:B------:R-:W-:Y:S02]  /*25b0*/  SEL R12, R12, RZ, !P0 ;  /* 0x000000ff0c0c7207 */ /* 0x000fe40004000000 */
[----:B---3--:R-:W-:Y:S02]  /*25c0*/  SEL R19, R19, RZ, !P0 ;  /* 0x000000ff13137207 */ /* 0x008fe40004000000 */
[----:B-----5:R-:W-:Y:S02]  /*25d0*/  SEL R14, R7, RZ, !P0 ;  /* 0x000000ff070e7207 */ /* 0x020fe40004000000 */
[----:B------:R-:W-:-:S05]  /*25e0*/  SEL R7, R6, RZ, !P0 ;  /* 0x000000ff06077207 */ /* 0x000fca0004000000 */
[----:B------:R-:W-:Y:S02]  /*25f0*/  FFMA R2, R2, R57, R7 ;  /* 0x0000003902027223 */ /* 0x000fe40000000007 */
[----:B------:R-:W0:Y:S01]  /*2600*/  LDC.64 R56, c[0x0][0x250] ;  /* 0x00009400ff387b82 */ /* 0x000e220000000a00 */
[----:B------:R-:W-:Y:S02]  /*2610*/  SEL R6, R5, RZ, !P0 ;  /* 0x000000ff05067207 */ /* 0x000fe40004000000 */
[----:B------:R-:W-:Y:S02]  /*2620*/  SEL R5, R4, RZ, !P0 ;  /* 0x000000ff04057207 */ /* 0x000fe40004000000 */
[----:B--2---:R-:W-:Y:S01]  /*2630*/  SEL R4, R31, RZ, !P0 ;  /* 0x000000ff1f047207 */ /* 0x004fe20004000000 */
[----:B------:R-:W-:Y:S01]  /*2640*/  FFMA R3, R3, R58, R14 ;  /* 0x0000003a03037223 */ /* 0x000fe2000000000e */
[----:B------:R-:W-:Y:S01]  /*2650*/  FFMA R44, R13, R44, R6 ;  /* 0x0000002c0d2c7223 */ /* 0x000fe20000000006 */
[----:B------:R-:W-:Y:S01]  /*2660*/  FFMA R45, R12, R45, R5 ;  /* 0x0000002d0c2d7223 */ /* 0x000fe20000000005 */
[----:B------:R-:W-:Y:S01]  /*2670*/  CS2R R6, SRZ ;  /* 0x0000000000067805 */ /* 0x000fe2000001ff00 */
[----:B------:R-:W-:Y:S01]  /*2680*/  FFMA R46, R19, R46, R4 ;  /* 0x0000002e132e7223 */ /* 0x000fe20000000004 */
[----:B------:R-:W-:-:S02]  /*2690*/  CS2R R4, SRZ ;  /* 0x0000000000047805 */ /* 0x000fc4000001ff00 */
[----:B------:R-:W-:Y:S02]  /*26a0*/  CS2R R12, SRZ ;  /* 0x00000000000c7805 */ /* 0x000fe4000001ff00 */
[----:B------:R-:W-:-:S06]  /*26b0*/  CS2R R14, SRZ ;  /* 0x00000000000e7805 */ /* 0x000fcc000001ff00 */
[----:B------:R-:W2:Y:S01]  /*26c0*/  @!P3 LDG.E.EL.128 R12, desc[UR4][R52.64+-0x100] ;  /* 0xffff0004340cb981 */ /* 0x000ea2000c2e1d00 */
[----:B0-----:R-:W-:-:S05]  /*26d0*/  IMAD.WIDE R56, R0, 0x4, R56 ;  /* 0x0000000400387825 */ /* 0x001fca00078e0238 */
[----:B------:R-:W3:Y:S01]  /*26e0*/  @!P3 LDG.E.EL.128 R4, desc[UR4][R56.64+-0x100] ;  /* 0xffff00043804b981 */ /* 0x000ee2000c2e1d00 */
[----:B------:R-:W-:Y:S02]  /*26f0*/  SEL R18, R18, RZ, !P0 ;  /* 0x000000ff12127207 */ /* 0x000fe40004000000 */
[----:B------:R-:W-:Y:S02]  /*2700*/  SEL R19, R30, RZ, !P0 ;  /* 0x000000ff1e137207 */ /* 0x000fe40004000000 */
[----:B------:R-:W-:-:S03]  /*2710*/  SEL R29, R29, RZ, !P0 ;  /* 0x000000ff1d1d7207 */ /* 0x000fc60004000000 */
[----:B------:R-:W-:Y:S01]  /*2720*/  FFMA R47, R18, R47, R19 ;  /* 0x0000002f122f7223 */ /* 0x000fe20000000013 */
[----:B------:R-:W-:Y:S02]  /*2730*/  SEL R19, R16, RZ, !P0 ;  /* 0x000000ff10137207 */ /* 0x000fe40004000000 */
[----:B------:R-:W-:Y:S02]  /*2740*/  SEL R16, R17, RZ, !P0 ;  /* 0x000000ff11107207 */ /* 0x000fe40004000000 */
[----:B------:R-:W-:Y:S02]  /*2750*/  SEL R28, R28, RZ, !P0 ;  /* 0x000000ff1c1c7207 */ /* 0x000fe40004000000 */
[----:B------:R-:W-:Y:S01]  /*2760*/  CS2R R30, SRZ ;  /* 0x00000000001e7805 */ /* 0x000fe2000001ff00 */
[----:B------:R-:W-:Y:S01]  /*2770*/  FFMA R51, R16, R51, R29 ;  /* 0x0000003310337223 */ /* 0x000fe2000000001d */
[----:B------:R-:W-:Y:S01]  /*2780*/  CS2R R16, SRZ ;  /* 0x0000000000107805 */ /* 0x000fe2000001ff00 */
[----:B------:R-:W-:Y:S01]  /*2790*/  FFMA R50, R19, R50, R28 ;  /* 0x0000003213327223 */ /* 0x000fe2000000001c */
[----:B------:R-:W-:-:S02]  /*27a0*/  CS2R R18, SRZ ;  /* 0x0000000000127805 */ /* 0x000fc4000001ff00 */
[----:B------:R-:W-:-:S04]  /*27b0*/  CS2R R28, SRZ ;  /* 0x00000000001c7805 */ /* 0x000fc8000001ff00 */
[----:B------:R-:W4:Y:S04]  /*27c0*/  @!P3 LDG.E.EL.128 R16, desc[UR4][R56.64+-0x100] ;  /* 0xffff00043810b981 */ /* 0x000f28000c2e1d00 */
[----:B------:R0:W5:Y:S01]  /*27d0*/  @!P3 LDG.E.EL.128 R28, desc[UR4][R52.64+-0x100] ;  /* 0xffff0004341cb981 */ /* 0x000162000c2e1d00 */
[----:B------:R-:W-:-:S05]  /*27e0*/  SEL R9, R9, RZ, P2 ;  /* 0x000000ff09097207 */ /* 0x000fca0001000000 */
[----:B------:R-:W-:Y:S01]  /*27f0*/  FADD R55, R9, 9.9999997473787516356e-06 ;  /* 0x3727c5ac09377421 */ /* 0x000fe20000000000 */
[----:B------:R-:W-:-:S03]  /*2800*/  SEL R8, R8, RZ, P2 ;  /* 0x000000ff08087207 */ /* 0x000fc60001000000 */
[----:B------:R-:W1:Y:S02]  /*2810*/  MUFU.SQRT R9, R55 ;  /* 0x0000003700097308 */ /* 0x000e640000002000 */
[----:B------:R-:W-:Y:S01]  /*2820*/  FADD R8, R8, 9.9999997473787516356e-06 ;  /* 0x3727c5ac08087421 */ /* 0x000fe20000000000 */
[----:B------:R-:W-:-:S05]  /*2830*/  SEL R10, R10, RZ, P2 ;  /* 0x000000ff0a0a7207 */ /* 0x000fca0001000000 */
[----:B------:R-:W0:Y:S01]  /*2840*/  MUFU.SQRT R8, R8 ;  /* 0x0000000800087308 */ /* 0x000e220000002000 */
[----:B------:R-:W-:Y:S01]  /*2850*/  FADD R10, R10, 9.9999997473787516356e-06 ;  /* 0x3727c5ac0a0a7421 */ /* 0x000fe20000000000 */
[C---:B-1----:R-:W-:Y:S02]  /*2860*/  FSETP.GT.AND P4, PT, R9.reuse, 8.50705917302346158658e+37, PT ;  /* 0x7e8000000900780b */ /* 0x042fe40003f84000 */
[----:B------:R-:W-:-:S04]  /*2870*/  FSETP.GEU.AND P5, PT, R9, 1.175494350822287508e-38, PT ;  /* 0x008000000900780b */ /* 0x000fc80003fae000 */
[----:B------:R-:W1:Y:S01]  /*2880*/  MUFU.SQRT R10, R10 ;  /* 0x0000000a000a7308 */ /* 0x000e620000002000 */
[----:B------:R-:W-:Y:S02]  /*2890*/  SEL R11, R11, RZ, P2 ;  /* 0x000000ff0b0b7207 */ /* 0x000fe40001000000 */
[----:B0-----:R-:W-:-:S03]  /*28a0*/  FSETP.GT.AND P6, PT, R8, 8.50705917302346158658e+37, PT ;  /* 0x7e8000000800780b */ /* 0x001fc60003fc4000 */
[----:B------:R-:W-:Y:S01]  /*28b0*/  FADD R11, R11, 9.9999997473787516356e-06 ;  /* 0x3727c5ac0b0b7421 */ /* 0x000fe20000000000 */
[----:B------:R-:W-:Y:S01]  /*28c0*/  FSEL R52, R37, 1, P4 ;  /* 0x3f80000025347808 */ /* 0x000fe20002000000 */
[----:B------:R-:W-:Y:S01]  /*28d0*/  @P4 FMUL R9, R9, 0.25 ;  /* 0x3e80000009094820 */ /* 0x000fe20000400000 */
[----:B------:R-:W-:-:S03]  /*28e0*/  FSETP.GEU.AND P4, PT, R8, 1.175494350822287508e-38, PT ;  /* 0x008000000800780b */ /* 0x000fc60003f8e000 */
[----:B------:R-:W-:Y:S01]  /*28f0*/  @!P5 FMUL R9, R9, 16777216 ;  /* 0x4b8000000909d820 */ /* 0x000fe20000400000 */
[----:B------:R-:W-:Y:S01]  /*2900*/  @!P5 FMUL R52, R52, 16777216 ;  /* 0x4b8000003434d820 */ /* 0x000fe20000400000 */
[----:B-1----:R-:W-:Y:S02]  /*2910*/  FSETP.GT.AND P5, PT, R10, 8.50705917302346158658e+37, PT ;  /* 0x7e8000000a00780b */ /* 0x002fe40003fa4000 */
[----:B------:R-:W-:-:S06]  /*2920*/  @P6 FMUL R8, R8, 0.25 ;  /* 0x3e80000008086820 */ /* 0x000fcc0000400000 */
[----:B------:R-:W-:Y:S01]  /*2930*/  @!P4 FMUL R8, R8, 16777216 ;  /* 0x4b8000000808c820 */ /* 0x000fe20000400000 */
[----:B--2---:R-:W-:Y:S02]  /*2940*/  SEL R56, R15, RZ, !P3 ;  /* 0x000000ff0f387207 */ /* 0x004fe40005800000 */
[----:B------:R-:W0:Y:S01]  /*2950*/  MUFU.SQRT R15, R11 ;  /* 0x0000000b000f7308 */ /* 0x000e220000002000 */
[----:B---3--:R-:W-:-:S05]  /*2960*/  SEL R7, R7, RZ, !P3 ;  /* 0x000000ff07077207 */ /* 0x008fca0005800000 */
[----:B------:R-:W-:Y:S01]  /*2970*/  FFMA R62, R7, R62, R56 ;  /* 0x0000003e073e7223 */ /* 0x000fe20000000038 */
[----:B------:R-:W-:Y:S01]  /*2980*/  FMUL R7, R49, R26 ;  /* 0x0000001a31077220 */ /* 0x000fe20000400000 */
[----:B------:R-:W-:Y:S01]  /*2990*/  SEL R6, R6, RZ, !P3 ;  /* 0x000000ff06067207 */ /* 0x000fe20005800000 */
[----:B------:R1:W2:Y:S01]  /*29a0*/  MUFU.RCP R49, R9 ;  /* 0x0000000900317308 */ /* 0x0002a20000001000 */
[----:B------:R-:W-:Y:S01]  /*29b0*/  SEL R53, R14, RZ, !P3 ;  /* 0x000000ff0e357207 */ /* 0x000fe20005800000 */
[----:B------:R-:W3:Y:S01]  /*29c0*/  LDC.64 R56, c[0x0][0x2a8] ;  /* 0x0000aa00ff387b82 */ /* 0x000ee20000000a00 */
[----:B-1----:R-:W-:-:S05]  /*29d0*/  FSEL R9, R37, 1, P6 ;  /* 0x3f80000025097808 */ /* 0x002fca0003000000 */
[----:B------:R-:W1:Y:S01]  /*29e0*/  MUFU.RCP R26, R8 ;  /* 0x00000008001a7308 */ /* 0x000e620000001000 */
[----:B0-----:R-:W-:Y:S01]  /*29f0*/  FSETP.GT.AND P6, PT, R15, 8.50705917302346158658e+37, PT ;  /* 0x7e8000000f00780b */ /* 0x001fe20003fc4000 */
[----:B------:R-:W-:Y:S01]  /*2a00*/  @!P4 FMUL R9, R9, 16777216 ;  /* 0x4b8000000909c820 */ /* 0x000fe20000400000 */
[----:B--2---:R-:W-:Y:S01]  /*2a10*/  FMUL R49, R49, R52 ;  /* 0x0000003431317220 */ /* 0x004fe20000400000 */
[C---:B------:R-:W-:Y:S01]  /*2a20*/  FSETP.GEU.AND P4, PT, R10.reuse, 1.175494350822287508e-38, PT ;  /* 0x008000000a00780b */ /* 0x040fe20003f8e000 */
[----:B------:R-:W-:Y:S01]  /*2a30*/  @P5 FMUL R10, R10, 0.25 ;  /* 0x3e8000000a0a5820 */ /* 0x000fe20000400000 */
[----:B------:R-:W-:Y:S02]  /*2a40*/  FSEL R52, R37, 1, P5 ;  /* 0x3f80000025347808 */ /* 0x000fe40002800000 */
[----:B------:R-:W-:-:S06]  /*2a50*/  FSETP.GEU.AND P5, PT, R15, 1.175494350822287508e-38, PT ;  /* 0x008000000f00780b */ /* 0x000fcc0003fae000 */
[----:B------:R-:W-:Y:S01]  /*2a60*/  @P6 FMUL R15, R15, 0.25 ;  /* 0x3e8000000f0f6820 */ /* 0x000fe20000400000 */
[----:B-1----:R-:W-:Y:S02]  /*2a70*/  FMUL R26, R26, R9 ;  /* 0x000000091a1a7220 */ /* 0x002fe40000400000 */
[----:B------:R-:W0:Y:S01]  /*2a80*/  LDC.64 R8, c[0x0][0x2a0] ;  /* 0x0000a800ff087b82 */ /* 0x000e220000000a00 */
[----:B------:R-:W-:-:S03]  /*2a90*/  @!P4 FMUL R10, R10, 16777216 ;  /* 0x4b8000000a0ac820 */ /* 0x000fc60000400000 */
[----:B------:R-:W-:Y:S01]  /*2aa0*/  @!P5 FMUL R15, R15, 16777216 ;  /* 0x4b8000000f0fd820 */ /* 0x000fe20000400000 */
[----:B------:R-:W-:Y:S01]  /*2ab0*/  FFMA R61, R6, R61, R53 ;  /* 0x0000003d063d7223 */ /* 0x000fe20000000035 */
[----:B------:R-:W-:Y:S02]  /*2ac0*/  SEL R6, R13, RZ, !P3 ;  /* 0x000000ff0d067207 */ /* 0x000fe40005800000 */
[----:B------:R-:W-:Y:S01]  /*2ad0*/  SEL R53, R4, RZ, !P3 ;  /* 0x000000ff04357207 */ /* 0x000fe20005800000 */
[----:B------:R-:W1:Y:S01]  /*2ae0*/  MUFU.RCP R13, R10 ;  /* 0x0000000a000d7308 */ /* 0x000e620000001000 */
[----:B------:R-:W-:-:S07]  /*2af0*/  SEL R12, R12, RZ, !P3 ;  /* 0x000000ff0c0c7207 */ /* 0x000fce0005800000 */
[----:B------:R-:W2:Y:S01]  /*2b00*/  MUFU.RCP R15, R15 ;  /* 0x0000000f000f7308 */ /* 0x000ea20000001000 */
[----:B------:R-:W-:Y:S01]  /*2b10*/  FFMA R48, R53, R48, R12 ;  /* 0x0000003035307223 */ /* 0x000fe2000000000c */
[----:B------:R-:W-:Y:S02]  /*2b20*/  FSEL R12, R37, 1, P6 ;  /* 0x3f800000250c7808 */ /* 0x000fe40003000000 */
[----:B----4-:R-:W-:Y:S02]  /*2b30*/  SEL R4, R19, RZ, !P3 ;  /* 0x000000ff13047207 */ /* 0x010fe40005800000 */
[----:B------:R-:W-:Y:S02]  /*2b40*/  SEL R5, R5, RZ, !P3 ;  /* 0x000000ff05057207 */ /* 0x000fe40005800000 */
[----:B-----5:R-:W-:Y:S01]  /*2b50*/  SEL R19, R31, RZ, !P3 ;  /* 0x000000ff1f137207 */ /* 0x020fe20005800000 */
[----:B------:R-:W-:Y:S01]  /*2b60*/  @!P4 FMUL R52, R52, 16777216 ;  /* 0x4b8000003434c820 */ /* 0x000fe20000400000 */
[----:B------:R-:W-:Y:S01]  /*2b70*/  @!P5 FMUL R12, R12, 16777216 ;  /* 0x4b8000000c0cd820 */ /* 0x000fe20000400000 */
[----:B------:R-:W-:-:S02]  /*2b80*/  FFMA R64, R5, R64, R6 ;  /* 0x0000004005407223 */ /* 0x000fc40000000006 */
[----:B------:R-:W-:Y:S01]  /*2b90*/  FFMA R19, R4, R7, R19 ;  /* 0x0000000704137223 */ /* 0x000fe20000000013 */
[----:B------:R-:W-:Y:S02]  /*2ba0*/  CS2R R4, SRZ ;  /* 0x0000000000047805 */ /* 0x000fe4000001ff00 */
[----:B------:R-:W-:Y:S01]  /*2bb0*/  CS2R R6, SRZ ;  /* 0x0000000000067805 */ /* 0x000fe2000001ff00 */
[----:B-1----:R-:W-:Y:S01]  /*2bc0*/  FMUL R52, R13, R52 ;  /* 0x000000340d347220 */ /* 0x002fe20000400000 */
[----:B--2---:R-:W-:Y:S01]  /*2bd0*/  FMUL R37, R15, R12 ;  /* 0x0000000c0f257220 */ /* 0x004fe20000400000 */
[C---:B0-----:R-:W-:Y:S01]  /*2be0*/  IMAD.WIDE R66, R0.reuse, 0x4, R8 ;  /* 0x0000000400427825 */ /* 0x041fe200078e0208 */
[----:B------:R-:W-:Y:S02]  /*2bf0*/  CS2R R12, SRZ ;  /* 0x00000000000c7805 */ /* 0x000fe4000001ff00 */
[----:B------:R-:W-:Y:S01]  /*2c00*/  CS2R R14, SRZ ;  /* 0x00000000000e7805 */ /* 0x000fe2000001ff00 */
[----:B---3--:R-:W-:Y:S01]  /*2c10*/  IMAD.WIDE R56, R0, 0x4, R56 ;  /* 0x0000000400387825 */ /* 0x008fe200078e0238 */
[----:B------:R-:W2:Y:S04]  /*2c20*/  @P2 LDG.E.EL.128 R4, desc[UR4][R66.64+-0x580] ;  /* 0xfffa800442042981 */ /* 0x000ea8000c2e1d00 */
[----:B------:R-:W3:Y:S01]  /*2c30*/  @P2 LDG.E.EL.128 R12, desc[UR4][R56.64+-0x580] ;  /* 0xfffa8004380c2981 */ /* 0x000ee2000c2e1d00 */
[----:B------:R-:W-:Y:S01]  /*2c40*/  FMUL R31, R26, R27 ;  /* 0x0000001b1a1f7220 */ /* 0x000fe20000400000 */
[----:B------:R-:W-:Y:S01]  /*2c50*/  FMUL R37, R37, R24 ;  /* 0x0000001825257220 */ /* 0x000fe20000400000 */
[----:B------:R-:W-:Y:S01]  /*2c60*/  FMUL R52, R52, R25 ;  /* 0x0000001934347220 */ /* 0x000fe20000400000 */
[----:B------:R-:W-:-:S02]  /*2c70*/  CS2R R8, SRZ ;  /* 0x0000000000087805 */ /* 0x000fc4000001ff00 */
[----:B------:R-:W-:Y:S02]  /*2c80*/  CS2R R10, SRZ ;  /* 0x00000000000a7805 */ /* 0x000fe4000001ff00 */
[----:B------:R-:W-:Y:S02]  /*2c90*/  CS2R R24, SRZ ;  /* 0x0000000000187805 */ /* 0x000fe4000001ff00 */
[----:B------:R-:W-:Y:S02]  /*2ca0*/  CS2R R26, SRZ ;  /* 0x00000000001a7805 */ /* 0x000fe4000001ff00 */
[----:B------:R-:W4:Y:S04]  /*2cb0*/  @P2 LDG.E.EL.128 R8, desc[UR4][R66.64+-0x580] ;  /* 0xfffa800442082981 */ /* 0x000f28000c2e1d00 */
[----:B------:R-:W5:Y:S01]  /*2cc0*/  @P2 LDG.E.EL.128 R24, desc[UR4][R56.64+-0x580] ;  /* 0xfffa800438182981 */ /* 0x000f62000c2e1d00 */
[----:B------:R-:W-:Y:S01]  /*2cd0*/  FMUL R22, R49, R22 ;  /* 0x0000001631167220 */ /* 0x000fe20000400000 */
[----:B--2---:R-:W-:-:S02]  /*2ce0*/  SEL R49, R6, RZ, P2 ;  /* 0x000000ff06317207 */ /* 0x004fc40001000000 */
[----:B------:R-:W-:Y:S02]  /*2cf0*/  SEL R6, R7, RZ, P2 ;  /* 0x000000ff07067207 */ /* 0x000fe40001000000 */
[----:B---3--:R-:W-:Y:S02]  /*2d00*/  SEL R14, R14, RZ, P2 ;  /* 0x000000ff0e0e7207 */ /* 0x008fe40001000000 */
[----:B------:R-:W-:-:S03]  /*2d10*/  SEL R15, R15, RZ, P2 ;  /* 0x000000ff0f0f7207 */ /* 0x000fc60001000000 */
[----:B------:R-:W-:Y:S02]  /*2d20*/  FFMA R42, R49, R42, R14 ;  /* 0x0000002a312a7223 */ /* 0x000fe4000000000e */
[----:B------:R-:W-:Y:S02]  /*2d30*/  FFMA R43, R6, R43, R15 ;  /* 0x0000002b062b7223 */ /* 0x000fe4000000000f */
[----:B------:R-:W0:Y:S08]  /*2d40*/  LDC.64 R14, c[0x0][0x228] ;  /* 0x00008a00ff0e7b82 */ /* 0x000e300000000a00 */
[----:B------:R-:W1:Y:S01]  /*2d50*/  LDC.64 R6, c[0x0][0x230] ;  /* 0x00008c00ff067b82 */ /* 0x000e620000000a00 */
[----:B------:R-:W-:-:S02]  /*2d60*/  SEL R49, R4, RZ, P2 ;  /* 0x000000ff04317207 */ /* 0x000fc40001000000 */
[----:B------:R-:W-:Y:S02]  /*2d70*/  SEL R12, R12, RZ, P2 ;  /* 0x000000ff0c0c7207 */ /* 0x000fe40001000000 */
[----:B------:R-:W-:Y:S02]  /*2d80*/  SEL R4, R5, RZ, P2 ;  /* 0x000000ff05047207 */ /* 0x000fe40001000000 */
[----:B------:R-:W-:Y:S02]  /*2d90*/  SEL R13, R13, RZ, P2 ;  /* 0x000000ff0d0d7207 */ /* 0x000fe40001000000 */
[----:B----4-:R-:W-:Y:S02]  /*2da0*/  SEL R10, R10, RZ, P2 ;  /* 0x000000ff0a0a7207 */ /* 0x010fe40001000000 */
[----:B-----5:R-:W-:Y:S01]  /*2db0*/  SEL R5, R26, RZ, P2 ;  /* 0x000000ff1a057207 */ /* 0x020fe20001000000 */
[----:B------:R-:W-:Y:S01]  /*2dc0*/  FFMA R40, R49, R40, R12 ;  /* 0x0000002831287223 */ /* 0x000fe2000000000c */
[----:B------:R-:W-:Y:S01]  /*2dd0*/  FFMA R49, R4, R41, R13 ;  /* 0x0000002904317223 */ /* 0x000fe2000000000d */
[----:B------:R-:W-:-:S02]  /*2de0*/  CS2R R12, SRZ ;  /* 0x00000000000c7805 */ /* 0x000fc4000001ff00 */
[----:B------:R-:W-:Y:S01]  /*2df0*/  FFMA R41, R10, R52, R5 ;  /* 0x000000340a297223 */ /* 0x000fe20000000005 */
[C---:B0-----:R-:W-:Y:S01]  /*2e00*/  IMAD.WIDE R56, R0.reuse, 0x4, R14 ;  /* 0x0000000400387825 */ /* 0x041fe200078e020e */
[----:B------:R-:W-:Y:S02]  /*2e10*/  CS2R R4, SRZ ;  /* 0x0000000000047805 */ /* 0x000fe4000001ff00 */
[----:B------:R-:W-:Y:S01]  /*2e20*/  CS2R R14, SRZ ;  /* 0x00000000000e7805 */ /* 0x000fe2000001ff00 */
[----:B-1----:R-:W-:Y:S01]  /*2e30*/  IMAD.WIDE R52, R0, 0x4, R6 ;  /* 0x0000000400347825 */ /* 0x002fe200078e0206 */
[----:B------:R-:W-:-:S04]  /*2e40*/  CS2R R6, SRZ ;  /* 0x0000000000067805 */ /* 0x000fc8000001ff00 */
[----:B------:R-:W2:Y:S04]  /*2e50*/  @!P1 LDG.E.EL.128 R12, desc[UR4][R52.64] ;  /* 0x00000004340c9981 */ /* 0x000ea8000c2e1d00 */
[----:B------:R-:W3:Y:S01]  /*2e60*/  @!P1 LDG.E.EL.128 R4, desc[UR4][R56.64] ;  /* 0x0000000438049981 */ /* 0x000ee2000c2e1d00 */
[----:B------:R-:W-:Y:S02]  /*2e70*/  SEL R11, R11, RZ, P2 ;  /* 0x000000ff0b0b7207 */ /* 0x000fe40001000000 */
[----:B------:R-:W-:Y:S02]  /*2e80*/  SEL R0, R27, RZ, P2 ;  /* 0x000000ff1b007207 */ /* 0x000fe40001000000 */
[----:B------:R-:W-:Y:S02]  /*2e90*/  SEL R24, R24, RZ, P2 ;  /* 0x000000ff18187207 */ /* 0x000fe40001000000 */
[----:B------:R-:W-:Y:S01]  /*2ea0*/  SEL R25, R25, RZ, P2 ;  /* 0x000000ff19197207 */ /* 0x000fe20001000000 */
[----:B------:R-:W-:Y:S01]  /*2eb0*/  FFMA R37, R11, R37, R0 ;  /* 0x000000250b257223 */ /* 0x000fe20000000000 */
[----:B------:R-:W-:-:S02]  /*2ec0*/  SEL R11, R8, RZ, P2 ;  /* 0x000000ff080b7207 */ /* 0x000fc40001000000 */
[----:B------:R-:W-:Y:S02]  /*2ed0*/  SEL R0, R9, RZ, P2 ;  /* 0x000000ff09007207 */ /* 0x000fe40001000000 */
[----:B------:R-:W-:Y:S02]  /*2ee0*/  CS2R R8, SRZ ;  /* 0x0000000000087805 */ /* 0x000fe4000001ff00 */
[----:B------:R-:W-:Y:S01]  /*2ef0*/  CS2R R26, SRZ ;  /* 0x00000000001a7805 */ /* 0x000fe2000001ff00 */
[----:B------:R-:W-:Y:S01]  /*2f00*/  FFMA R31, R11, R31, R24 ;  /* 0x0000001f0b1f7223 */ /* 0x000fe20000000018 */
[----:B------:R-:W-:Y:S01]  /*2f10*/  CS2R R10, SRZ ;  /* 0x00000000000a7805 */ /* 0x000fe2000001ff00 */
[----:B------:R-:W-:Y:S01]  /*2f20*/  FFMA R22, R0, R22, R25 ;  /* 0x0000001600167223 */ /* 0x000fe20000000019 */
[----:B------:R-:W-:-:S04]  /*2f30*/  CS2R R24, SRZ ;  /* 0x0000000000187805 */ /* 0x000fc8000001ff00 */
[----:B------:R-:W4:Y:S04]  /*2f40*/  @!P1 LDG.E.EL.128 R8, desc[UR4][R56.64] ;  /* 0x0000000438089981 */ /* 0x000f28000c2e1d00 */
[----:B------:R0:W5:Y:S01]  /*2f50*/  @!P1 LDG.E.EL.128 R24, desc[UR4][R52.64] ;  /* 0x0000000434189981 */ /* 0x000162000c2e1d00 */
[----:B------:R-:W-:Y:S02]  /*2f60*/  FSETP.GEU.AND P5, PT, R43, RZ, PT ;  /* 0x000000ff2b00720b */ /* 0x000fe40003fae000 */
[----:B------:R-:W-:Y:S02]  /*2f70*/  FSETP.GEU.AND P4, PT, R42, RZ, PT ;  /* 0x000000ff2a00720b */ /* 0x000fe40003f8e000 */
[----:B------:R-:W-:Y:S02]  /*2f80*/  FSETP.GEU.AND P6, PT, R41, RZ, PT ;  /* 0x000000ff2900720b */ /* 0x000fe40003fce000 */
[----:B------:R-:W-:-:S02]  /*2f90*/  SEL R18, R18, RZ, !P3 ;  /* 0x000000ff12127207 */ /* 0x000fc40005800000 */
[----:B------:R-:W-:Y:S02]  /*2fa0*/  SEL R17, R17, RZ, !P3 ;  /* 0x000000ff11117207 */ /* 0x000fe40005800000 */
[----:B------:R-:W-:Y:S02]  /*2fb0*/  SEL R16, R16, RZ, !P3 ;  /* 0x000000ff10107207 */ /* 0x000fe40005800000 */
[----:B--2---:R-:W-:Y:S02]  /*2fc0*/  SEL R13, R13, RZ, !P1 ;  /* 0x000000ff0d0d7207 */ /* 0x004fe40004800000 */
[----:B------:R-:W-:Y:S02]  /*2fd0*/  SEL R12, R12, RZ, !P1 ;  /* 0x000000ff0c0c7207 */ /* 0x000fe40004800000 */
[----:B---3--:R-:W-:Y:S02]  /*2fe0*/  SEL R0, R5, RZ, !P1 ;  /* 0x000000ff05007207 */ /* 0x008fe40004800000 */
[----:B------:R-:W-:-:S03]  /*2ff0*/  SEL R5, R4, RZ, !P1 ;  /* 0x000000ff04057207 */ /* 0x000fc60004800000 */
[----:B------:R-:W-:Y:S01]  /*3000*/  FFMA R23, R0, R23, R13 ;  /* 0x0000001700177223 */ /* 0x000fe2000000000d */
[----:B------:R-:W-:Y:S01]  /*3010*/  SEL R0, RZ, 0x1, P5 ;  /* 0x00000001ff007807 */ /* 0x000fe20002800000 */
[----:B------:R-:W-:Y:S01]  /*3020*/  FFMA R32, R5, R32, R12 ;  /* 0x0000002005207223 */ /* 0x000fe2000000000c */
[----:B------:R-:W-:Y:S02]  /*3030*/  FSETP.GEU.AND P5, PT, R37, RZ, PT ;  /* 0x000000ff2500720b */ /* 0x000fe40003fae000 */
[----:B------:R-:W-:Y:S02]  /*3040*/  SEL R5, RZ, 0x1fffe, P4 ;  /* 0x0001fffeff057807 */ /* 0x000fe40002000000 */
[----:B------:R-:W-:Y:S02]  /*3050*/  SEL R13, RZ, 0x1fffe, P6 ;  /* 0x0001fffeff0d7807 */ /* 0x000fe40003000000 */
[----:B------:R-:W-:Y:S01]  /*3060*/  SEL R4, RZ, 0x1, P5 ;  /* 0x00000001ff047807 */ /* 0x000fe20002800000 */
[----:B------:R-:W-:Y:S01]  /*3070*/  IMAD.IADD R5, R0, 0x1, R5 ;  /* 0x0000000100057824 */ /* 0x000fe200078e0205 */
[----:B------:R-:W-:-:S02]  /*3080*/  FSETP.GEU.AND P4, PT, R49, RZ, PT ;  /* 0x000000ff3100720b */ /* 0x000fc40003f8e000 */
[----:B------:R-:W-:Y:S01]  /*3090*/  FSETP.GEU.AND P6, PT, R40, RZ, PT ;  /* 0x000000ff2800720b */ /* 0x000fe20003fce000 */
[----:B------:R-:W-:Y:S01]  /*30a0*/  IMAD.IADD R13, R4, 0x1, R13 ;  /* 0x00000001040d7824 */ /* 0x000fe200078e020d */
[----:B------:R-:W-:Y:S02]  /*30b0*/  LOP3.LUT R4, R5, 0x3, RZ, 0xc0, !PT ;  /* 0x0000000305047812 */ /* 0x000fe400078ec0ff */
[----:B------:R-:W-:Y:S02]  /*30c0*/  SEL R0, RZ, 0x4, P4 ;  /* 0x00000004ff007807 */ /* 0x000fe40002000000 */
[----:B------:R-:W-:Y:S02]  /*30d0*/  SEL R5, RZ, 0x7fff8, P6 ;  /* 0x0007fff8ff057807 */ /* 0x000fe40003000000 */
[----:B------:R-:W-:Y:S02]  /*30e0*/  FSETP.GEU.AND P4, PT, R22, RZ, PT ;  /* 0x000000ff1600720b */ /* 0x000fe40003f8e000 */
[----:B------:R-:W-:-:S02]  /*30f0*/  FSETP.GEU.AND P6, PT, R31, RZ, PT ;  /* 0x000000ff1f00720b */ /* 0x000fc40003fce000 */
[----:B0-----:R-:W-:Y:S02]  /*3100*/  SEL R53, R6, RZ, !P1 ;  /* 0x000000ff06357207 */ /* 0x001fe40004800000 */
[----:B------:R-:W-:Y:S02]  /*3110*/  SEL R14, R14, RZ, !P1 ;  /* 0x000000ff0e0e7207 */ /* 0x000fe40004800000 */
[----:B------:R-:W-:Y:S02]  /*3120*/  SEL R6, R7, RZ, !P1 ;  /* 0x000000ff07067207 */ /* 0x000fe40004800000 */
[----:B------:R-:W-:Y:S02]  /*3130*/  SEL R15, R15, RZ, !P1 ;  /* 0x000000ff0f0f7207 */ /* 0x000fe40004800000 */
[----:B------:R-:W-:Y:S02]  /*3140*/  IADD3 R0, R4, R5, R0 ;  /* 0x0000000504007210 */ /* 0x000fe40007ffe000 */
[----:B------:R-:W-:-:S02]  /*3150*/  SEL R4, RZ, 0x4, P4 ;  /* 0x00000004ff047807 */ /* 0x000fc40002000000 */
[----:B------:R-:W-:Y:S02]  /*3160*/  LOP3.LUT R13, R13, 0x3, RZ, 0xc0, !PT ;  /* 0x000000030d0d7812 */ /* 0x000fe400078ec0ff */
[----:B------:R-:W-:Y:S01]  /*3170*/  SEL R5, RZ, 0x7fff8, P6 ;  /* 0x0007fff8ff057807 */ /* 0x000fe20003000000 */
[----:B------:R-:W-:Y:S01]  /*3180*/  FFMA R20, R53, R20, R14 ;  /* 0x0000001435147223 */ /* 0x000fe2000000000e */
[----:B------:R-:W-:Y:S02]  /*3190*/  FSETP.GEU.AND P4, PT, R32, RZ, PT ;  /* 0x000000ff2000720b */ /* 0x000fe40003f8e000 */
[----:B------:R-:W-:Y:S01]  /*31a0*/  FSETP.GEU.AND P6, PT, R23, RZ, PT ;  /* 0x000000ff1700720b */ /* 0x000fe20003fce000 */
[----:B------:R-:W-:Y:S01]  /*31b0*/  FFMA R33, R6, R33, R15 ;  /* 0x0000002106217223 */ /* 0x000fe2000000000f */
[----:B----4-:R-:W-:Y:S02]  /*31c0*/  SEL R12, R8, RZ, !P1 ;  /* 0x000000ff080c7207 */ /* 0x010fe40004800000 */
[----:B------:R-:W-:-:S02]  /*31d0*/  SEL R9, R9, RZ, !P1 ;  /* 0x000000ff09097207 */ /* 0x000fc40004800000 */
[----:B-----5:R-:W-:Y:S02]  /*31e0*/  SEL R14, R25, RZ, !P1 ;  /* 0x000000ff190e7207 */ /* 0x020fe40004800000 */
[----:B------:R-:W-:Y:S02]  /*31f0*/  SEL R7, R24, RZ, !P1 ;  /* 0x000000ff18077207 */ /* 0x000fe40004800000 */
[----:B------:R-:W-:Y:S02]  /*3200*/  IADD3 R4, R13, R5, R4 ;  /* 0x000000050d047210 */ /* 0x000fe40007ffe004 */
[----:B------:R-:W-:Y:S02]  /*3210*/  SEL R5, RZ, 0x1, P4 ;  /* 0x00000001ff057807 */ /* 0x000fe40002000000 */
[----:B------:R-:W-:Y:S01]  /*3220*/  SEL R8, RZ, 0x1fffe, P6 ;  /* 0x0001fffeff087807 */ /* 0x000fe20003000000 */
[----:B------:R-:W-:Y:S01]  /*3230*/  FFMA R34, R9, R34, R14 ;  /* 0x0000002209227223 */ /* 0x000fe2000000000e */
[----:B------:R-:W-:Y:S01]  /*3240*/  FFMA R35, R12, R35, R7 ;  /* 0x000000230c237223 */ /* 0x000fe20000000007 */
[----:B------:R-:W-:-:S02]  /*3250*/  FSETP.GEU.AND P6, PT, R20, RZ, PT ;  /* 0x000000ff1400720b */ /* 0x000fc40003fce000 */
[----:B------:R-:W-:Y:S01]  /*3260*/  FSETP.GEU.AND P4, PT, R33, RZ, PT ;  /* 0x000000ff2100720b */ /* 0x000fe20003f8e000 */
[----:B------:R-:W-:Y:S01]  /*3270*/  IMAD.IADD R8, R5, 0x1, R8 ;  /* 0x0000000105087824 */ /* 0x000fe200078e0208 */
[----:B------:R-:W-:Y:S02]  /*3280*/  SEL R10, R10, RZ, !P1 ;  /* 0x000000ff0a0a7207 */ /* 0x000fe40004800000 */
[----:B------:R-:W-:Y:S02]  /*3290*/  SEL R7, R26, RZ, !P1 ;  /* 0x000000ff1a077207 */ /* 0x000fe40004800000 */
[----:B------:R-:W-:Y:S02]  /*32a0*/  SEL R5, RZ, 0x4, P6 ;  /* 0x00000004ff057807 */ /* 0x000fe40003000000 */
[----:B------:R-:W-:Y:S02]  /*32b0*/  SEL R6, RZ, 0x7fff8, P4 ;  /* 0x0007fff8ff067807 */ /* 0x000fe40002000000 */
[----:B------:R-:W-:-:S02]  /*32c0*/  SEL R11, R11, RZ, !P1 ;  /* 0x000000ff0b0b7207 */ /* 0x000fc40004800000 */
[----:B------:R-:W-:Y:S02]  /*32d0*/  SEL R12, R27, RZ, !P1 ;  /* 0x000000ff1b0c7207 */ /* 0x000fe40004800000 */
[----:B------:R-:W-:Y:S02]  /*32e0*/  FSETP.GEU.AND P6, PT, R35, RZ, PT ;  /* 0x000000ff2300720b */ /* 0x000fe40003fce000 */
[----:B------:R-:W-:Y:S01]  /*32f0*/  FSETP.GEU.AND P4, PT, R34, RZ, PT ;  /* 0x000000ff2200720b */ /* 0x000fe20003f8e000 */
[----:B------:R-:W-:Y:S01]  /*3300*/  FFMA R21, R10, R21, R7 ;  /* 0x000000150a157223 */ /* 0x000fe20000000007 */
[----:B------:R-:W-:Y:S01]  /*3310*/  LOP3.LUT R8, R8, 0x3, RZ, 0xc0, !PT ;  /* 0x0000000308087812 */ /* 0x000fe200078ec0ff */
[----:B------:R-:W-:Y:S01]  /*3320*/  FFMA R36, R11, R36, R12 ;  /* 0x000000240b247223 */ /* 0x000fe2000000000c */
[----:B------:R-:W-:Y:S02]  /*3330*/  SEL R7, RZ, 0x1, P6 ;  /* 0x00000001ff077807 */ /* 0x000fe40003000000 */
[----:B------:R-:W-:-:S02]  /*3340*/  SEL R10, RZ, 0x1fffe, P4 ;  /* 0x0001fffeff0a7807 */ /* 0x000fc40002000000 */
[----:B------:R-:W-:Y:S02]  /*3350*/  IADD3 R5, R8, R6, R5 ;  /* 0x0000000608057210 */ /* 0x000fe40007ffe005 */
[----:B------:R-:W-:Y:S01]  /*3360*/  FSETP.GEU.AND P4, PT, R21, RZ, PT ;  /* 0x000000ff1500720b */ /* 0x000fe20003f8e000 */
[----:B------:R-:W-:Y:S01]  /*3370*/  IMAD.IADD R10, R7, 0x1, R10 ;  /* 0x00000001070a7824 */ /* 0x000fe200078e020a */
[----:B------:R-:W-:Y:S01]  /*3380*/  FSETP.GEU.AND P6, PT, R36, RZ, PT ;  /* 0x000000ff2400720b */ /* 0x000fe20003fce000 */
[----:B------:R-:W-:Y:S01]  /*3390*/  IMAD.SHL.U32 R8, R5, 0x100, RZ ;  /* 0x0000010005087824 */ /* 0x000fe200078e00ff */
[----:B------:R-:W-:Y:S02]  /*33a0*/  LOP3.LUT R5, R4, 0xf, RZ, 0xc0, !PT ;  /* 0x0000000f04057812 */ /* 0x000fe400078ec0ff */
[----:B------:R-:W-:Y:S02]  /*33b0*/  SEL R6, RZ, 0x4, P4 ;  /* 0x00000004ff067807 */ /* 0x000fe40002000000 */
[----:B------:R-:W-:-:S02]  /*33c0*/  SEL R7, RZ, 0x7fff8, P6 ;  /* 0x0007fff8ff077807 */ /* 0x000fc40003000000 */
[----:B------:R-:W-:Y:S01]  /*33d0*/  LOP3.LUT R10, R10, 0x3, RZ, 0xc0, !PT ;  /* 0x000000030a0a7812 */ /* 0x000fe200078ec0ff */
[----:B------:R-:W-:Y:S01]  /*33e0*/  IMAD R0, R0, 0x10, R5 ;  /* 0x0000001000007824 */ /* 0x000fe200078e0205 */
[----:B------:R-:W-:Y:S02]  /*33f0*/  LOP3.LUT R4, R8, 0xf00, RZ, 0xe2, !PT ;  /* 0x00000f0008047812 */ /* 0x000fe400078ee2ff */
[----:B------:R-:W-:Y:S02]  /*3400*/  IADD3 R7, R10, R7, R6 ;  /* 0x000000070a077210 */ /* 0x000fe40007ffe006 */
[----:B------:R-:W-:-:S03]  /*3410*/  LOP3.LUT R5, R0, 0xff, RZ, 0xc0, !PT ;  /* 0x000000ff00057812 */ /* 0x000fc600078ec0ff */
[----:B------:R-:W-:-:S04]  /*3420*/  IMAD R4, R7, 0x1000, R4 ;  /* 0x0000100007047824 */ /* 0x000fc800078e0204 */
[----:B------:R-:W-:Y:S01]  /*3430*/  IMAD.IADD R0, R4, 0x1, R5 ;  /* 0x0000000104007824 */ /* 0x000fe200078e0205 */
[----:B------:R-:W-:-:S04]  /*3440*/  SEL R5, R30, RZ, !P3 ;  /* 0x000000ff1e057207 */ /* 0x000fc80005800000 */
[----:B------:R-:W-:Y:S01]  /*3450*/  LOP3.LUT R0, R0, 0xffff, RZ, 0xc0, !PT ;  /* 0x0000ffff00007812 */ /* 0x000fe200078ec0ff */
[----:B------:R-:W-:-:S03]  /*3460*/  FFMA R59, R18, R59, R5 ;  /* 0x0000003b123b7223 */ /* 0x000fc60000000005 */
[--C-:B------:R-:W-:Y:S02]  /*3470*/  SHF.R.U32.HI R4, RZ, 0x7, R0.reuse ;  /* 0x00000007ff047819 */ /* 0x100fe40000011600 */
[--C-:B------:R-:W-:Y:S02]  /*3480*/  SHF.R.U32.HI R5, RZ, 0x6, R0.reuse ;  /* 0x00000006ff057819 */ /* 0x100fe40000011600 */
[----:B------:R-:W-:Y:S02]  /*3490*/  LOP3.LUT R4, R4, 0x1, RZ, 0xc0, !PT ;  /* 0x0000000104047812 */ /* 0x000fe400078ec0ff */
[----:B------:R-:W-:Y:S02]  /*34a0*/  LOP3.LUT R5, R5, 0x1, RZ, 0xc0, !PT ;  /* 0x0000000105057812 */ /* 0x000fe400078ec0ff */
[----:B------:R-:W-:Y:S02]  /*34b0*/  ISETP.NE.U32.AND P6, PT, R4, 0x1, PT ;  /* 0x000000010400780c */ /* 0x000fe40003fc5070 */
[----:B------:R-:W-:-:S02]  /*34c0*/  SHF.R.U32.HI R4, RZ, 0x5, R0 ;  /* 0x00000005ff047819 */ /* 0x000fc40000011600 */
[----:B------:R-:W-:Y:S02]  /*34d0*/  FSETP.GEU.AND P4, PT, R45, RZ, PT ;  /* 0x000000ff2d00720b */ /* 0x000fe40003f8e000 */
[----:B------:R-:W-:Y:S02]  /*34e0*/  SEL R6, R29, RZ, !P3 ;  /* 0x000000ff1d067207 */ /* 0x000fe40005800000 */
[----:B------:R-:W-:Y:S02]  /*34f0*/  FSEL R37, R37, RZ, P5 ;  /* 0x000000ff25257208 */ /* 0x000fe40002800000 */
[----:B------:R-:W-:Y:S02]  /*3500*/  ISETP.NE.U32.AND P5, PT, R5, 0x1, PT ;  /* 0x000000010500780c */ /* 0x000fe40003fa5070 */
[----:B------:R-:W-:Y:S02]  /*3510*/  LOP3.LUT R5, R4, 0x1, RZ, 0xc0, !PT ;  /* 0x0000000104057812 */ /* 0x000fe400078ec0ff */
[----:B------:R-:W-:Y:S01]  /*3520*/  FSEL R4, R45, RZ, P4 ;  /* 0x000000ff2d047208 */ /* 0x000fe20002000000 */
[----:B------:R-:W-:Y:S01]  /*3530*/  FFMA R38, R17, R38, R6 ;  /* 0x0000002611267223 */ /* 0x000fe20000000006 */
[----:B------:R-:W-:-:S02]  /*3540*/  SEL R7, R28, RZ, !P3 ;  /* 0x000000ff1c077207 */ /* 0x000fc40005800000 */
[----:B------:R-:W-:Y:S02]  /*3550*/  FSETP.GEU.AND P4, PT, R44, RZ, PT ;  /* 0x000000ff2c00720b */ /* 0x000fe40003f8e000 */
[----:B------:R-:W-:Y:S02]  /*3560*/  FSEL R40, R40, RZ, P6 ;  /* 0x000000ff28287208 */ /* 0x000fe40003000000 */
[----:B------:R-:W-:Y:S02]  /*3570*/  SHF.R.U32.HI R6, RZ, 0x4, R0 ;  /* 0x00000004ff067819 */ /* 0x000fe40000011600 */
[----:B------:R-:W-:Y:S01]  /*3580*/  ISETP.NE.U32.AND P6, PT, R5, 0x1, PT ;  /* 0x000000010500780c */ /* 0x000fe20003fc5070 */
[----:B------:R-:W-:Y:S01]  /*3590*/  FFMA R39, R16, R39, R7 ;  /* 0x0000002710277223 */ /* 0x000fe20000000007 */
[----:B------:R-:W-:Y:S02]  /*35a0*/  FSEL R5, R44, RZ, P4 ;  /* 0x000000ff2c057208 */ /* 0x000fe40002000000 */
[----:B------:R-:W-:-:S02]  /*35b0*/  FSETP.GEU.AND P4, PT, R2, RZ, PT ;  /* 0x000000ff0200720b */ /* 0x000fc40003f8e000 */
[----:B------:R-:W-:Y:S02]  /*35c0*/  LOP3.LUT R7, R6, 0x1, RZ, 0xc0, !PT ;  /* 0x0000000106077812 */ /* 0x000fe400078ec0ff */
[----:B------:R-:W-:Y:S02]  /*35d0*/  FSEL R6, R2, RZ, P4 ;  /* 0x000000ff02067208 */ /* 0x000fe40002000000 */
[----:B------:R-:W-:Y:S02]  /*35e0*/  FSEL R49, R49, RZ, P5 ;  /* 0x000000ff31317208 */ /* 0x000fe40002800000 */
[----:B------:R-:W-:Y:S02]  /*35f0*/  ISETP.NE.U32.AND P4, PT, R7, 0x1, PT ;  /* 0x000000010700780c */ /* 0x000fe40003f85070 */
[----:B------:R-:W-:Y:S02]  /*3600*/  FSETP.GEU.AND P5, PT, R3, RZ, PT ;  /* 0x000000ff0300720b */ /* 0x000fe40003fae000 */
[----:B------:R-:W-:-:S02]  /*3610*/  SHF.R.U32.HI R2, RZ, 0x2, R0 ;  /* 0x00000002ff027819 */ /* 0x000fc40000011600 */
[----:B------:R-:W-:Y:S02]  /*3620*/  SHF.R.U32.HI R8, RZ, 0x3, R0 ;  /* 0x00000003ff087819 */ /* 0x000fe40000011600 */
[----:B------:R-:W-:Y:S02]  /*3630*/  FSEL R43, R43, RZ, P4 ;  /* 0x000000ff2b2b7208 */ /* 0x000fe40002000000 */
[----:B------:R-:W-:Y:S02]  /*3640*/  FSEL R7, R3, RZ, P5 ;  /* 0x000000ff03077208 */ /* 0x000fe40002800000 */
[----:B------:R-:W-:Y:S02]  /*3650*/  FSETP.GEU.AND P4, PT, R51, RZ, PT ;  /* 0x000000ff3300720b */ /* 0x000fe40003f8e000 */
[----:B------:R-:W-:Y:S02]  /*3660*/  LOP3.LUT R3, R2, 0x1, RZ, 0xc0, !PT ;  /* 0x0000000102037812 */ /* 0x000fe400078ec0ff */
[----:B------:R-:W-:-:S02]  /*3670*/  LOP3.LUT R8, R8, 0x1, RZ, 0xc0, !PT ;  /* 0x0000000108087812 */ /* 0x000fc400078ec0ff */
[----:B------:R-:W-:Y:S02]  /*3680*/  FSETP.GEU.AND P5, PT, R50, RZ, PT ;  /* 0x000000ff3200720b */ /* 0x000fe40003fae000 */
[----:B------:R-:W-:Y:S02]  /*3690*/  FSEL R9, R51, RZ, P4 ;  /* 0x000000ff33097208 */ /* 0x000fe40002000000 */
[----:B------:R-:W-:Y:S02]  /*36a0*/  FSEL R42, R42, RZ, P6 ;  /* 0x000000ff2a2a7208 */ /* 0x000fe40003000000 */
[--C-:B------:R-:W-:Y:S02]  /*36b0*/  SHF.R.U32.HI R2, RZ, 0xf, R0.reuse ;  /* 0x0000000fff027819 */ /* 0x100fe40000011600 */
[----:B------:R-:W-:Y:S02]  /*36c0*/  SHF.R.U32.HI R10, RZ, 0x1, R0 ;  /* 0x00000001ff0a7819 */ /* 0x000fe40000011600 */
[----:B------:R-:W-:-:S02]  /*36d0*/  ISETP.NE.U32.AND P4, PT, R3, 0x1, PT ;  /* 0x000000010300780c */ /* 0x000fc40003f85070 */
[----:B------:R-:W-:Y:S02]  /*36e0*/  ISETP.NE.U32.AND P6, PT, R8, 0x1, PT ;  /* 0x000000010800780c */ /* 0x000fe40003fc5070 */
[----:B------:R-:W-:Y:S02]  /*36f0*/  FSEL R8, R50, RZ, P5 ;  /* 0x000000ff32087208 */ /* 0x000fe40002800000 */
[----:B------:R-:W-:Y:S02]  /*3700*/  FSETP.GEU.AND P5, PT, R46, RZ, PT ;  /* 0x000000ff2e00720b */ /* 0x000fe40003fae000 */
[----:B------:R-:W-:Y:S02]  /*3710*/  LOP3.LUT R2, R2, 0x1, RZ, 0xc0, !PT ;  /* 0x0000000102027812 */ /* 0x000fe400078ec0ff */
[----:B------:R-:W-:Y:S02]  /*3720*/  LOP3.LUT R10, R10, 0x1, RZ, 0xc0, !PT ;  /* 0x000000010a0a7812 */ /* 0x000fe400078ec0ff */
[----:B------:R-:W-:-:S02]  /*3730*/  FSEL R22, R22, RZ, P4 ;  /* 0x000000ff16167208 */ /* 0x000fc40002000000 */
[----:B------:R-:W-:Y:S02]  /*3740*/  FSETP.GEU.AND P4, PT, R47, RZ, PT ;  /* 0x000000ff2f00720b */ /* 0x000fe40003f8e000 */
[----:B------:R-:W-:Y:S02]  /*3750*/  FSEL R11, R46, RZ, P5 ;  /* 0x000000ff2e0b7208 */ /* 0x000fe40002800000 */
[----:B------:R-:W-:Y:S02]  /*3760*/  FSEL R31, R31, RZ, P6 ;  /* 0x000000ff1f1f7208 */ /* 0x000fe40003000000 */
[----:B------:R-:W-:Y:S02]  /*3770*/  ISETP.NE.U32.AND P5, PT, R2, 0x1, PT ;  /* 0x000000010200780c */ /* 0x000fe40003fa5070 */
[----:B------:R-:W-:Y:S02]  /*3780*/  ISETP.NE.U32.AND P6, PT, R10, 0x1, PT ;  /* 0x000000010a00780c */ /* 0x000fe40003fc5070 */
[----:B------:R-:W-:-:S02]  /*3790*/  SHF.R.U32.HI R2, RZ, 0xe, R0 ;  /* 0x0000000eff027819 */ /* 0x000fc40000011600 */
[----:B------:R-:W-:Y:S02]  /*37a0*/  FSEL R10, R47, RZ, P4 ;  /* 0x000000ff2f0a7208 */ /* 0x000fe40002000000 */
[----:B------:R-:W-:Y:S02]  /*37b0*/  FSETP.GEU.AND P4, PT, R48, RZ, PT ;  /* 0x000000ff3000720b */ /* 0x000fe40003f8e000 */
[----:B------:R-:W-:Y:S02]  /*37c0*/  @P0 FSEL R4, R40, RZ, P2 ;  /* 0x000000ff28040208 */ /* 0x000fe40001000000 */
[----:B------:R-:W-:Y:S02]  /*37d0*/  FSEL R41, R41, RZ, P6 ;  /* 0x000000ff29297208 */ /* 0x000fe40003000000 */
[----:B------:R-:W-:Y:S02]  /*37e0*/  LOP3.LUT R2, R2, 0x1, RZ, 0xc0, !PT ;  /* 0x0000000102027812 */ /* 0x000fe400078ec0ff */
[----:B------:R-:W-:-:S02]  /*37f0*/  FSETP.GEU.AND P6, PT, R64, RZ, PT ;  /* 0x000000ff4000720b */ /* 0x000fc40003fce000 */
[----:B------:R-:W-:Y:S02]  /*3800*/  @!P3 FSEL R4, R48, RZ, P4 ;  /* 0x000000ff3004b208 */ /* 0x000fe40002000000 */
[----:B------:R-:W-:Y:S02]  /*3810*/  FSETP.GEU.AND P4, PT, R62, RZ, PT ;  /* 0x000000ff3e00720b */ /* 0x000fe40003f8e000 */
[----:B------:R-:W-:Y:S02]  /*3820*/  SHF.R.U32.HI R12, RZ, 0xd, R0 ;  /* 0x0000000dff0c7819 */ /* 0x000fe40000011600 */
[----:B------:R-:W-:Y:S02]  /*3830*/  @P0 FSEL R11, R37, RZ, P2 ;  /* 0x000000ff250b0208 */ /* 0x000fe40001000000 */
[----:B------:R-:W-:Y:S02]  /*3840*/  @P0 FSEL R5, R49, RZ, P2 ;  /* 0x000000ff31050208 */ /* 0x000fe40001000000 */
[----:B------:R-:W-:-:S02]  /*3850*/  @P0 FSEL R6, R42, RZ, P2 ;  /* 0x000000ff2a060208 */ /* 0x000fc40001000000 */
[----:B------:R-:W-:Y:S02]  /*3860*/  @P0 FSEL R7, R43, RZ, P2 ;  /* 0x000000ff2b070208 */ /* 0x000fe40001000000 */
[----:B------:R-:W-:Y:S02]  /*3870*/  @P0 FSEL R8, R31, RZ, P2 ;  /* 0x000000ff1f080208 */ /* 0x000fe40001000000 */
[----:B------:R-:W-:Y:S02]  /*3880*/  @P0 FSEL R9, R22, RZ, P2 ;  /* 0x000000ff16090208 */ /* 0x000fe40001000000 */
[----:B------:R-:W-:Y:S02]  /*3890*/  @P0 FSEL R10, R41, RZ, P2 ;  /* 0x000000ff290a0208 */ /* 0x000fe40001000000 */
[----:B------:R-:W-:Y:S02]  /*38a0*/  SHF.R.U32.HI R13, RZ, 0xc, R0 ;  /* 0x0000000cff0d7819 */ /* 0x000fe40000011600 */
[----:B------:R-:W-:-:S02]  /*38b0*/  ISETP.NE.U32.AND P0, PT, R2, 0x1, PT ;  /* 0x000000010200780c */ /* 0x000fc40003f05070 */
[----:B------:R-:W-:Y:S01]  /*38c0*/  @!P3 FSEL R5, R64, RZ, P6 ;  /* 0x000000ff4005b208 */ /* 0x000fe20003000000 */
[----:B------:R-:W0:Y:S01]  /*38d0*/  LDC.64 R2, c[0x0][0x2b0] ;  /* 0x0000ac00ff027b82 */ /* 0x000e220000000a00 */
[----:B------:R-:W-:Y:S02]  /*38e0*/  FSETP.GEU.AND P2, PT, R61, RZ, PT ;  /* 0x000000ff3d00720b */ /* 0x000fe40003f4e000 */
[----:B------:R-:W-:Y:S02]  /*38f0*/  FSETP.GEU.AND P6, PT, R39, RZ, PT ;  /* 0x000000ff2700720b */ /* 0x000fe40003fce000 */
[----:B------:R-:W-:Y:S02]  /*3900*/  @!P3 FSEL R7, R62, RZ, P4 ;  /* 0x000000ff3e07b208 */ /* 0x000fe40002000000 */
[----:B------:R-:W-:Y:S02]  /*3910*/  LOP3.LUT R12, R12, 0x1, RZ, 0xc0, !PT ;  /* 0x000000010c0c7812 */ /* 0x000fe400078ec0ff */
[----:B------:R-:W-:-:S02]  /*3920*/  FSETP.GEU.AND P4, PT, R38, RZ, PT ;  /* 0x000000ff2600720b */ /* 0x000fc40003f8e000 */
[----:B------:R-:W-:Y:S02]  /*3930*/  LOP3.LUT R13, R13, 0x1, RZ, 0xc0, !PT ;  /* 0x000000010d0d7812 */ /* 0x000fe400078ec0ff */
[----:B------:R-:W-:Y:S02]  /*3940*/  @!P3 FSEL R6, R61, RZ, P2 ;  /* 0x000000ff3d06b208 */ /* 0x000fe40001000000 */
[----:B------:R-:W-:Y:S02]  /*3950*/  @!P3 FSEL R8, R39, RZ, P6 ;  /* 0x000000ff2708b208 */ /* 0x000fe40003000000 */
[----:B------:R-:W-:Y:S02]  /*3960*/  FSETP.GEU.AND P6, PT, R59, RZ, PT ;  /* 0x000000ff3b00720b */ /* 0x000fe40003fce000 */
[----:B------:R-:W-:Y:S02]  /*3970*/  ISETP.NE.U32.AND P2, PT, R12, 0x1, PT ;  /* 0x000000010c00780c */ /* 0x000fe40003f45070 */
[----:B------:R-:W-:-:S02]  /*3980*/  @!P3 FSEL R9, R38, RZ, P4 ;  /* 0x000000ff2609b208 */ /* 0x000fc40002000000 */
[--C-:B------:R-:W-:Y:S02]  /*3990*/  SHF.R.U32.HI R12, RZ, 0x8, R0.reuse ;  /* 0x00000008ff0c7819 */ /* 0x100fe40000011600 */
[----:B------:R-:W-:Y:S02]  /*39a0*/  ISETP.NE.U32.AND P4, PT, R13, 0x1, PT ;  /* 0x000000010d00780c */ /* 0x000fe40003f85070 */
[----:B------:R-:W-:Y:S02]  /*39b0*/  SHF.R.U32.HI R13, RZ, 0x9, R0 ;  /* 0x00000009ff0d7819 */ /* 0x000fe40000011600 */
[----:B------:R-:W-:Y:S02]  /*39c0*/  @!P3 FSEL R10, R59, RZ, P6 ;  /* 0x000000ff3b0ab208 */ /* 0x000fe40003000000 */
[----:B------:R-:W-:Y:S02]  /*39d0*/  FSETP.GEU.AND P6, PT, R19, RZ, PT ;  /* 0x000000ff1300720b */ /* 0x000fe40003fce000 */
[----:B------:R-:W-:-:S02]  /*39e0*/  LOP3.LUT R14, R12, 0x1, RZ, 0xc0, !PT ;  /* 0x000000010c0e7812 */ /* 0x000fc400078ec0ff */
[--C-:B------:R-:W-:Y:S02]  /*39f0*/  SHF.R.U32.HI R12, RZ, 0xa, R0.reuse ;  /* 0x0000000aff0c7819 */ /* 0x100fe40000011600 */
[----:B------:R-:W-:Y:S02]  /*3a00*/  LOP3.LUT R13, R13, 0x1, RZ, 0xc0, !PT ;  /* 0x000000010d0d7812 */ /* 0x000fe400078ec0ff */
[----:B------:R-:W-:Y:S02]  /*3a10*/  SHF.R.U32.HI R0, RZ, 0xb, R0 ;  /* 0x0000000bff007819 */ /* 0x000fe40000011600 */
[----:B------:R-:W-:Y:S02]  /*3a20*/  @!P3 FSEL R11, R19, RZ, P6 ;  /* 0x000000ff130bb208 */ /* 0x000fe40003000000 */
[----:B------:R-:W-:Y:S02]  /*3a30*/  ISETP.NE.U32.AND P3, PT, R14, 0x1, PT ;  /* 0x000000010e00780c */ /* 0x000fe40003f65070 */
[----:B------:R-:W-:-:S02]  /*3a40*/  ISETP.NE.U32.AND P6, PT, R13, 0x1, PT ;  /* 0x000000010d00780c */ /* 0x000fc40003fc5070 */
[----:B------:R-:W-:Y:S02]  /*3a50*/  LOP3.LUT R12, R12, 0x1, RZ, 0xc0, !PT ;  /* 0x000000010c0c7812 */ /* 0x000fe400078ec0ff */
[----:B------:R-:W-:Y:S02]  /*3a60*/  LOP3.LUT R0, R0, 0x1, RZ, 0xc0, !PT ;  /* 0x0000000100007812 */ /* 0x000fe400078ec0ff */
[----:B------:R-:W-:Y:S02]  /*3a70*/  @!P1 FSEL R4, R32, RZ, P3 ;  /* 0x000000ff20049208 */ /* 0x000fe40001800000 */
[----:B------:R-:W-:Y:S02]  /*3a80*/  @!P1 FSEL R5, R23, RZ, P6 ;  /* 0x000000ff17059208 */ /* 0x000fe40003000000 */
[----:B------:R-:W-:Y:S02]  /*3a90*/  ISETP.NE.U32.AND P3, PT, R12, 0x1, PT ;  /* 0x000000010c00780c */ /* 0x000fe40003f65070 */
[----:B------:R-:W-:Y:S01]  /*3aa0*/  ISETP.NE.U32.AND P6, PT, R0, 0x1, PT ;  /* 0x000000010000780c */ /* 0x000fe20003fc5070 */
[----:B0-----:R-:W-:Y:S01]  /*3ab0*/  IMAD.WIDE R54, R54, 0x4, R2 ;  /* 0x0000000436367825 */ /* 0x001fe200078e0202 */
[----:B------:R-:W-:-:S02]  /*3ac0*/  @!P1 FSEL R11, R36, RZ, P5 ;  /* 0x000000ff240b9208 */ /* 0x000fc40002800000 */
[----:B------:R-:W-:Y:S02]  /*3ad0*/  @!P1 FSEL R6, R20, RZ, P3 ;  /* 0x000000ff14069208 */ /* 0x000fe40001800000 */
[----:B------:R-:W-:Y:S02]  /*3ae0*/  @!P1 FSEL R7, R33, RZ, P6 ;  /* 0x000000ff21079208 */ /* 0x000fe40003000000 */
[----:B------:R-:W-:Y:S02]  /*3af0*/  @!P1 FSEL R8, R35, RZ, P4 ;  /* 0x000000ff23089208 */ /* 0x000fe40002000000 */
[----:B------:R-:W-:Y:S02]  /*3b00*/  @!P1 FSEL R9, R34, RZ, P2 ;  /* 0x000000ff22099208 */ /* 0x000fe40001000000 */
[----:B------:R-:W-:Y:S01]  /*3b10*/  @!P1 FSEL R10, R21, RZ, P0 ;  /* 0x000000ff150a9208 */ /* 0x000fe20000000000 */
[----:B------:R-:W-:Y:S04]  /*3b20*/  STG.E.128 desc[UR4][R54.64], R4 ;  /* 0x0000000436007986 */ /* 0x000fe8000c101d04 */
[----:B------:R-:W-:Y:S01]  /*3b30*/  STG.E.128 desc[UR4][R54.64+0x800], R8 ;  /* 0x0008000836007986 */ /* 0x000fe2000c101d04 */
[----:B------:R-:W-:Y:S05]  /*3b40*/  EXIT ;  /* 0x000000000000794d */ /* 0x000fea0003800000 */
.L_x_0:
[----:B------:R-:W-:-:S00]  /*3b50*/  BRA `(.L_x_0) ;  /* 0xfffffffc00fc7947 */ /* 0x000fc0000383ffff */
[----:B------:R-:W-:-:S00]  /*3b60*/  NOP ;  /* 0x0000000000007918 */ /* 0x000fc00000000000 */
        /* <DEDUP_REMOVED lines=9> */
.L_x_1:


//--------------------- .nv.global.init           --------------------------
	.section	.nv.global.init,"aw",@progbits
.nv.global.init:
	.type		_$_str,@object
	.size		_$_str,(_$_str_$_2 - _$_str)
_$_str:
        /*0000*/ 	.byte	0x5f, 0x5f, 0x43, 0x55, 0x44, 0x41, 0x5f, 0x46, 0x54, 0x5a, 0x00
	.type		_$_str_$_2,@object
	.size		_$_str_$_2,(.L_1 - _$_str_$_2)
_$_str_$_2:
        /*000b*/ 	.byte	0x5f, 0x5f, 0x43, 0x55, 0x44, 0x41, 0x5f, 0x50, 0x52, 0x45, 0x43, 0x5f, 0x53, 0x51, 0x52, 0x54
        /*001b*/ 	.byte	0x00
.L_1:


//--------------------- .nv.constant0.triton_poi_fused_cat_45 --------------------------
	.section	.nv.constant0.triton_poi_fused_cat_45,"a",@progbits
	.sectionflags	@""
	.align	4
.nv.constant0.triton_poi_fused_cat_45:
	.zero		700
